	.target	sm_90a

	.elftype	@"ET_EXEC"


//--------------------- .note.nv.tkinfo           --------------------------
	.section	.note.nv.tkinfo,"",@"SHT_NOTE"
	.sectionflags	@"SHF_NOTE_NV_TKINFO"
	.tkinfo
        /*0018*/ 	.word	0x00000002
        /*0030*/ 	.string	""
        /*0030*/ 	.string	"ptxas"
        /*0030*/ 	.string	"Cuda compilation tools, release 13.0, V13.0.88"
        /*0030*/ 	.string	"Build cuda_13.0.r13.0/compiler.36424714_0"
        /*0030*/ 	.string	"-arch sm_90a -m 64 "



//--------------------- .note.nv.cuinfo           --------------------------
	.section	.note.nv.cuinfo,"",@"SHT_NOTE"
	.sectionflags	@"SHF_NOTE_NV_CUINFO"
        /*0018*/ 	.short	0x0002
        /*001a*/ 	.short	0x005a
        /*001c*/ 	.short	0x0082
	.zero		2


//--------------------- .nv.info                  --------------------------
	.section	.nv.info,"",@"SHT_CUDA_INFO"
	.align	4


	//----- nvinfo : EIATTR_REGCOUNT
	.align		4
        /*0000*/ 	.byte	0x04, 0x2f
        /*0002*/ 	.short	(.L_15 - .L_14)
	.align		4
.L_14:
        /*0004*/ 	.word	index@(_ZN7cutlass13device_kernelINS_4gemm6kernel13GemmUniversalIN4cute5tupleIJiiiiEEENS1_10collective13CollectiveMmaINS1_34MainloopSm90TmaGmmaWarpSpecializedILi6ENS5_IJNS4_1CILi1EEESB_SB_EEENS1_35KernelTmaWarpSpecializedCooperativeEEENS5_IJNSA_ILi256EEENSA_ILi16EEENSA_ILi128EEEEEEaNS5_IJlSB_lEEEaSJ_NS4_8TiledMMAINS4_8MMA_AtomIJNS4_4SM904GMMA26MMA_64x16x32_S32S8S8_SS_TNEEEENS4_6LayoutINS5_IJNSA_ILi2EEESB_SB_EEENS5_IJSB_NSA_ILi0EEEST_EEEEENS5_IJNS4_10UnderscoreESW_SW_EEEEENS4_13SM90_TMA_LOADENS4_14ComposedLayoutINS4_7SwizzleILi3ELi4ELi3EEENS4_18smem_ptr_flag_bitsILi8EEENSQ_INS5_IJNSA_ILi8EEESH_EEENS5_IJSH_SB_EEEEEEEvNS4_8identityESZ_S19_vS1A_EENS_8epilogue10collective6detail29Sm90TmaWarpSpecializedAdapterINS1D_15DefaultEpilogueIaSJ_SJ_NS1C_6thread17LinearCombinationIaLi1EiiLNS1H_9ScaleType4KindE0ELNS_15FloatRoundStyleE2EaEENS1_15EpilogueDefaultEEEEEvvEEEEvNT_6ParamsE)
        /*0008*/ 	.word	0x000000a8


	//----- nvinfo : EIATTR_FRAME_SIZE
	.align		4
.L_15:
        /*000c*/ 	.byte	0x04, 0x11
        /*000e*/ 	.short	(.L_17 - .L_16)
	.align		4
.L_16:
        /*0010*/ 	.word	index@(_ZN7cutlass13device_kernelINS_4gemm6kernel13GemmUniversalIN4cute5tupleIJiiiiEEENS1_10collective13CollectiveMmaINS1_34MainloopSm90TmaGmmaWarpSpecializedILi6ENS5_IJNS4_1CILi1EEESB_SB_EEENS1_35KernelTmaWarpSpecializedCooperativeEEENS5_IJNSA_ILi256EEENSA_ILi16EEENSA_ILi128EEEEEEaNS5_IJlSB_lEEEaSJ_NS4_8TiledMMAINS4_8MMA_AtomIJNS4_4SM904GMMA26MMA_64x16x32_S32S8S8_SS_TNEEEENS4_6LayoutINS5_IJNSA_ILi2EEESB_SB_EEENS5_IJSB_NSA_ILi0EEEST_EEEEENS5_IJNS4_10UnderscoreESW_SW_EEEEENS4_13SM90_TMA_LOADENS4_14ComposedLayoutINS4_7SwizzleILi3ELi4ELi3EEENS4_18smem_ptr_flag_bitsILi8EEENSQ_INS5_IJNSA_ILi8EEESH_EEENS5_IJSH_SB_EEEEEEEvNS4_8identityESZ_S19_vS1A_EENS_8epilogue10collective6detail29Sm90TmaWarpSpecializedAdapterINS1D_15DefaultEpilogueIaSJ_SJ_NS1C_6thread17LinearCombinationIaLi1EiiLNS1H_9ScaleType4KindE0ELNS_15FloatRoundStyleE2EaEENS1_15EpilogueDefaultEEEEEvvEEEEvNT_6ParamsE)
        /*0014*/ 	.word	0x00000000


	//----- nvinfo : EIATTR_MIN_STACK_SIZE
	.align		4
.L_17:
        /*0018*/ 	.byte	0x04, 0x12
        /*001a*/ 	.short	(.L_19 - .L_18)
	.align		4
.L_18:
        /*001c*/ 	.word	index@(_ZN7cutlass13device_kernelINS_4gemm6kernel13GemmUniversalIN4cute5tupleIJiiiiEEENS1_10collective13CollectiveMmaINS1_34MainloopSm90TmaGmmaWarpSpecializedILi6ENS5_IJNS4_1CILi1EEESB_SB_EEENS1_35KernelTmaWarpSpecializedCooperativeEEENS5_IJNSA_ILi256EEENSA_ILi16EEENSA_ILi128EEEEEEaNS5_IJlSB_lEEEaSJ_NS4_8TiledMMAINS4_8MMA_AtomIJNS4_4SM904GMMA26MMA_64x16x32_S32S8S8_SS_TNEEEENS4_6LayoutINS5_IJNSA_ILi2EEESB_SB_EEENS5_IJSB_NSA_ILi0EEEST_EEEEENS5_IJNS4_10UnderscoreESW_SW_EEEEENS4_13SM90_TMA_LOADENS4_14ComposedLayoutINS4_7SwizzleILi3ELi4ELi3EEENS4_18smem_ptr_flag_bitsILi8EEENSQ_INS5_IJNSA_ILi8EEESH_EEENS5_IJSH_SB_EEEEEEEvNS4_8identityESZ_S19_vS1A_EENS_8epilogue10collective6detail29Sm90TmaWarpSpecializedAdapterINS1D_15DefaultEpilogueIaSJ_SJ_NS1C_6thread17LinearCombinationIaLi1EiiLNS1H_9ScaleType4KindE0ELNS_15FloatRoundStyleE2EaEENS1_15EpilogueDefaultEEEEEvvEEEEvNT_6ParamsE)
        /*0020*/ 	.word	0x00000000
.L_19:


//--------------------- .nv.compat                --------------------------
	.section	.nv.compat,"",@"SHT_CUDA_COMPAT_INFO"
	.align	4
        /*0000*/ 	.byte	0x02, 0x09, 0x01, 0x00, 0x02, 0x02, 0x04, 0x00, 0x02, 0x05, 0x05, 0x00, 0x03, 0x07, 0x01, 0x01
        /*0010*/ 	.byte	0x02, 0x03, 0x01, 0x00, 0x02, 0x06, 0x01, 0x00, 0x04, 0x0b, 0x08, 0x00, 0x00, 0x00, 0x00, 0x00
        /*0020*/ 	.byte	0x00, 0x00, 0x00, 0x00


//--------------------- .nv.info._ZN7cutlass13device_kernelINS_4gemm6kernel13GemmUniversalIN4cute5tupleIJiiiiEEENS1_10collective13CollectiveMmaINS1_34MainloopSm90TmaGmmaWarpSpecializedILi6ENS5_IJNS4_1CILi1EEESB_SB_EEENS1_35KernelTmaWarpSpecializedCooperativeEEENS5_IJNSA_ILi256EEENSA_ILi16EEENSA_ILi128EEEEEEaNS5_IJlSB_lEEEaSJ_NS4_8TiledMMAINS4_8MMA_AtomIJNS4_4SM904GMMA26MMA_64x16x32_S32S8S8_SS_TNEEEENS4_6LayoutINS5_IJNSA_ILi2EEESB_SB_EEENS5_IJSB_NSA_ILi0EEEST_EEEEENS5_IJNS4_10UnderscoreESW_SW_EEEEENS4_13SM90_TMA_LOADENS4_14ComposedLayoutINS4_7SwizzleILi3ELi4ELi3EEENS4_18smem_ptr_flag_bitsILi8EEENSQ_INS5_IJNSA_ILi8EEESH_EEENS5_IJSH_SB_EEEEEEEvNS4_8identityESZ_S19_vS1A_EENS_8epilogue10collective6detail29Sm90TmaWarpSpecializedAdapterINS1D_15DefaultEpilogueIaSJ_SJ_NS1C_6thread17LinearCombinationIaLi1EiiLNS1H_9ScaleType4KindE0ELNS_15FloatRoundStyleE2EaEENS1_15EpilogueDefaultEEEEEvvEEEEvNT_6ParamsE --------------------------
	.section	.nv.info._ZN7cutlass13device_kernelINS_4gemm6kernel13GemmUniversalIN4cute5tupleIJiiiiEEENS1_10collective13CollectiveMmaINS1_34MainloopSm90TmaGmmaWarpSpecializedILi6ENS5_IJNS4_1CILi1EEESB_SB_EEENS1_35KernelTmaWarpSpecializedCooperativeEEENS5_IJNSA_ILi256EEENSA_ILi16EEENSA_ILi128EEEEEEaNS5_IJlSB_lEEEaSJ_NS4_8TiledMMAINS4_8MMA_AtomIJNS4_4SM904GMMA26MMA_64x16x32_S32S8S8_SS_TNEEEENS4_6LayoutINS5_IJNSA_ILi2EEESB_SB_EEENS5_IJSB_NSA_ILi0EEEST_EEEEENS5_IJNS4_10UnderscoreESW_SW_EEEEENS4_13SM90_TMA_LOADENS4_14ComposedLayoutINS4_7SwizzleILi3ELi4ELi3EEENS4_18smem_ptr_flag_bitsILi8EEENSQ_INS5_IJNSA_ILi8EEESH_EEENS5_IJSH_SB_EEEEEEEvNS4_8identityESZ_S19_vS1A_EENS_8epilogue10collective6detail29Sm90TmaWarpSpecializedAdapterINS1D_15DefaultEpilogueIaSJ_SJ_NS1C_6thread17LinearCombinationIaLi1EiiLNS1H_9ScaleType4KindE0ELNS_15FloatRoundStyleE2EaEENS1_15EpilogueDefaultEEEEEvvEEEEvNT_6ParamsE,"",@"SHT_CUDA_INFO"
	.sectionflags	@""
	.align	4


	//----- nvinfo : EIATTR_CUDA_API_VERSION
	.align		4
        /*0000*/ 	.byte	0x04, 0x37
        /*0002*/ 	.short	(.L_21 - .L_20)
.L_20:
        /*0004*/ 	.word	0x00000082


	//----- nvinfo : EIATTR_KPARAM_INFO
	.align		4
.L_21:
        /*0008*/ 	.byte	0x04, 0x17
        /*000a*/ 	.short	(.L_23 - .L_22)
.L_22:
        /*000c*/ 	.word	0x00000000
        /*0010*/ 	.short	0x0000
        /*0012*/ 	.short	0x0070
        /*0014*/ 	.byte	0x00, 0xf0, 0x01, 0x10


	//----- nvinfo : EIATTR_SPARSE_MMA_MASK
	.align		4
.L_23:
        /*0018*/ 	.byte	0x03, 0x50
        /*001a*/ 	.short	0x0000


	//----- nvinfo : EIATTR_MAXREG_COUNT
	.align		4
        /*001c*/ 	.byte	0x03, 0x1b
        /*001e*/ 	.short	0x00a8


	//----- nvinfo : EIATTR_NUM_BARRIERS
	.align		4
        /*0020*/ 	.byte	0x02, 0x4c
        /*0022*/ 	.byte	0x01
	.zero		1


	//----- nvinfo : EIATTR_EXTERNS
	.align		4
        /*0024*/ 	.byte	0x04, 0x0f
        /*0026*/ 	.short	(.L_25 - .L_24)


	//   ....[0]....
	.align		4
.L_24:
        /*0028*/ 	.word	index@(__assertfail)


	//----- nvinfo : EIATTR_MERCURY_ISA_VERSION
	.align		4
.L_25:
        /*002c*/ 	.byte	0x03, 0x5f
        /*002e*/ 	.short	0x0101


	//----- nvinfo : EIATTR_INT_WARP_WIDE_INSTR_OFFSETS
	.align		4
        /*0030*/ 	.byte	0x04, 0x31
        /*0032*/ 	.short	(.L_27 - .L_26)


	//   ....[0]....
.L_26:
        /*0034*/ 	.word	0x00000410


	//   ....[1]....
        /*0038*/ 	.word	0x00000420


	//   ....[2]....
        /*003c*/ 	.word	0x00000510


	//----- nvinfo : EIATTR_COOP_GROUP_MASK_REGIDS
	.align		4
.L_27:
        /*0040*/ 	.byte	0x04, 0x29
        /*0042*/ 	.short	(.L_29 - .L_28)


	//   ....[0]....
.L_28:
        /*0044*/ 	.word	0xffffffff


	//   ....[1]....
        /*0048*/ 	.word	0xffffffff


	//   ....[2]....
        /*004c*/ 	.word	0xffffffff


	//   ....[3]....
        /*0050*/ 	.word	0xffffffff


	//   ....[4]....
        /*0054*/ 	.word	0xffffffff


	//----- nvinfo : EIATTR_COOP_GROUP_INSTR_OFFSETS
	.align		4
.L_29:
        /*0058*/ 	.byte	0x04, 0x28
        /*005a*/ 	.short	(.L_31 - .L_30)


	//   ....[0]....
.L_30:
        /*005c*/ 	.word	0x00000060


	//   ....[1]....
        /*0060*/ 	.word	0x00000070


	//   ....[2]....
        /*0064*/ 	.word	0x00000130


	//   ....[3]....
        /*0068*/ 	.word	0x00000300


	//   ....[4]....
        /*006c*/ 	.word	0x00000fe0


	//----- nvinfo : EIATTR_REG_RECONFIG
	.align		4
.L_31:
        /*0070*/ 	.byte	0x01, 0x54
	.zero		2


	//----- nvinfo : EIATTR_SYSCALL_OFFSETS
	.align		4
        /*0074*/ 	.byte	0x04, 0x46
        /*0076*/ 	.short	(.L_33 - .L_32)


	//   ....[0]....
.L_32:
        /*0078*/ 	.word	0x000011b0


	//----- nvinfo : EIATTR_MBARRIER_INSTR_OFFSETS
	.align		4
.L_33:
        /*007c*/ 	.byte	0x04, 0x39
        /*007e*/ 	.short	(.L_35 - .L_34)


	//   ....[0]....
.L_34:
        /*0080*/ 	.word	0x00000230
        /*0084*/ 	.word	0x000000ff
        /*0088*/ 	.word	0x00000000
        /*008c*/ 	.short	0x0100
        /*008e*/ 	.byte	0x08
	.zero		1


	//   ....[1]....
        /*0090*/ 	.word	0x00000240
        /*0094*/ 	.word	0x000000ff
        /*0098*/ 	.word	0x00000030
        /*009c*/ 	.short	0x0100
        /*009e*/ 	.byte	0x08
	.zero		1


	//   ....[2]....
        /*00a0*/ 	.word	0x00000250
        /*00a4*/ 	.word	0x000000ff
        /*00a8*/ 	.word	0x00000008
        /*00ac*/ 	.short	0x0100
        /*00ae*/ 	.byte	0x08
	.zero		1


	//   ....[3]....
        /*00b0*/ 	.word	0x00000260
        /*00b4*/ 	.word	0x000000ff
        /*00b8*/ 	.word	0x00000038
        /*00bc*/ 	.short	0x0100
        /*00be*/ 	.byte	0x08
	.zero		1


	//   ....[4]....
        /*00c0*/ 	.word	0x00000270
        /*00c4*/ 	.word	0x000000ff
        /*00c8*/ 	.word	0x00000010
        /*00cc*/ 	.short	0x0100
        /*00ce*/ 	.byte	0x08
	.zero		1


	//   ....[5]....
        /*00d0*/ 	.word	0x00000280
        /*00d4*/ 	.word	0x000000ff
        /*00d8*/ 	.word	0x00000040
        /*00dc*/ 	.short	0x0100
        /*00de*/ 	.byte	0x08
	.zero		1


	//   ....[6]....
        /*00e0*/ 	.word	0x00000290
        /*00e4*/ 	.word	0x000000ff
        /*00e8*/ 	.word	0x00000018
        /*00ec*/ 	.short	0x0100
        /*00ee*/ 	.byte	0x08
	.zero		1


	//   ....[7]....
        /*00f0*/ 	.word	0x000002a0
        /*00f4*/ 	.word	0x000000ff
        /*00f8*/ 	.word	0x00000048
        /*00fc*/ 	.short	0x0100
        /*00fe*/ 	.byte	0x08
	.zero		1


	//   ....[8]....
        /*0100*/ 	.word	0x000002b0
        /*0104*/ 	.word	0x000000ff
        /*0108*/ 	.word	0x00000020
        /*010c*/ 	.short	0x0100
        /*010e*/ 	.byte	0x08
	.zero		1


	//   ....[9]....
        /*0110*/ 	.word	0x000002c0
        /*0114*/ 	.word	0x000000ff
        /*0118*/ 	.word	0x00000050
        /*011c*/ 	.short	0x0100
        /*011e*/ 	.byte	0x08
	.zero		1


	//   ....[10]....
        /*0120*/ 	.word	0x000002d0
        /*0124*/ 	.word	0x000000ff
        /*0128*/ 	.word	0x00000028
        /*012c*/ 	.short	0x0100
        /*012e*/ 	.byte	0x08
	.zero		1


	//   ....[11]....
        /*0130*/ 	.word	0x000002e0
        /*0134*/ 	.word	0x000000ff
        /*0138*/ 	.word	0x00000058
        /*013c*/ 	.short	0x0100
        /*013e*/ 	.byte	0x08
	.zero		1


	//   ....[12]....
        /*0140*/ 	.word	0x00000580
        /*0144*/ 	.word	0x000000ff
        /*0148*/ 	.word	0x00000070
        /*014c*/ 	.short	0x0100
        /*014e*/ 	.byte	0x06
	.zero		1


	//   ....[13]....
        /*0150*/ 	.word	0x000005e0
        /*0154*/ 	.word	0x000000ff
        /*0158*/ 	.word	0x00000078
        /*015c*/ 	.short	0x0100
        /*015e*/ 	.byte	0x06
	.zero		1


	//   ....[14]....
        /*0160*/ 	.word	0x00001270
        /*0164*/ 	.word	0x00000003
        /*0168*/ 	.word	0x00000000
        /*016c*/ 	.short	0x010a
        /*016e*/ 	.byte	0x3f
	.zero		1


	//   ....[15]....
        /*0170*/ 	.word	0x000012b0
        /*0174*/ 	.word	0x00000003
        /*0178*/ 	.word	0x00000000
        /*017c*/ 	.short	0x010a
        /*017e*/ 	.byte	0x3f
	.zero		1


	//   ....[16]....
        /*0180*/ 	.word	0x000017f0
        /*0184*/ 	.word	0x00000005
        /*0188*/ 	.word	0x00000000
        /*018c*/ 	.short	0x010a
        /*018e*/ 	.byte	0x3f
	.zero		1


	//   ....[17]....
        /*0190*/ 	.word	0x00001830
        /*0194*/ 	.word	0x00000005
        /*0198*/ 	.word	0x00000000
        /*019c*/ 	.short	0x010a
        /*019e*/ 	.byte	0x3f
	.zero		1


	//   ....[18]....
        /*01a0*/ 	.word	0x00001c10
        /*01a4*/ 	.word	0x00000004
        /*01a8*/ 	.word	0x00000000
        /*01ac*/ 	.short	0x0101
        /*01ae*/ 	.byte	0x3f
	.zero		1


	//   ....[19]....
        /*01b0*/ 	.word	0x00001df0
        /*01b4*/ 	.word	0x00000000
        /*01b8*/ 	.word	0x00000000
        /*01bc*/ 	.short	0x0101
        /*01be*/ 	.byte	0x3f
	.zero		1


	//   ....[20]....
        /*01c0*/ 	.word	0x00004120
        /*01c4*/ 	.word	0x0000000f
        /*01c8*/ 	.word	0x00000030
        /*01cc*/ 	.short	0x010a
        /*01ce*/ 	.byte	0x3f
	.zero		1


	//   ....[21]....
        /*01d0*/ 	.word	0x000044b0
        /*01d4*/ 	.word	0x00000003
        /*01d8*/ 	.word	0x00000078
        /*01dc*/ 	.short	0x0101
        /*01de*/ 	.byte	0x3f
	.zero		1


	//   ....[22]....
        /*01e0*/ 	.word	0x00004be0
        /*01e4*/ 	.word	0x00000007
        /*01e8*/ 	.word	0x00000000
        /*01ec*/ 	.short	0x010a
        /*01ee*/ 	.byte	0x3f
	.zero		1


	//   ....[23]....
        /*01f0*/ 	.word	0x00004c60
        /*01f4*/ 	.word	0x00000008
        /*01f8*/ 	.word	0x00000000
        /*01fc*/ 	.short	0x010a
        /*01fe*/ 	.byte	0x3f
	.zero		1


	//   ....[24]....
        /*0200*/ 	.word	0x00004cf0
        /*0204*/ 	.word	0x00000009
        /*0208*/ 	.word	0x00000000
        /*020c*/ 	.short	0x010a
        /*020e*/ 	.byte	0x3f
	.zero		1


	//   ....[25]....
        /*0210*/ 	.word	0x00004d80
        /*0214*/ 	.word	0x00000008
        /*0218*/ 	.word	0x00000000
        /*021c*/ 	.short	0x010a
        /*021e*/ 	.byte	0x3f
	.zero		1


	//   ....[26]....
        /*0220*/ 	.word	0x00004e10
        /*0224*/ 	.word	0x0000000b
        /*0228*/ 	.word	0x00000000
        /*022c*/ 	.short	0x010a
        /*022e*/ 	.byte	0x3f
	.zero		1


	//   ....[27]....
        /*0230*/ 	.word	0x00004ea0
        /*0234*/ 	.word	0x00000003
        /*0238*/ 	.word	0x00000000
        /*023c*/ 	.short	0x010a
        /*023e*/ 	.byte	0x3f
	.zero		1


	//   ....[28]....
        /*0240*/ 	.word	0x00004f00
        /*0244*/ 	.word	0x00000003
        /*0248*/ 	.word	0x00000000
        /*024c*/ 	.short	0x010a
        /*024e*/ 	.byte	0x3f
	.zero		1


	//   ....[29]....
        /*0250*/ 	.word	0x00004f50
        /*0254*/ 	.word	0x00000005
        /*0258*/ 	.word	0x00000000
        /*025c*/ 	.short	0x010a
        /*025e*/ 	.byte	0x3f
	.zero		1


	//   ....[30]....
        /*0260*/ 	.word	0x00005020
        /*0264*/ 	.word	0x0000000f
        /*0268*/ 	.word	0x00000030
        /*026c*/ 	.short	0x010a
        /*026e*/ 	.byte	0x3f
	.zero		1


	//   ....[31]....
        /*0270*/ 	.word	0x000050f0
        /*0274*/ 	.word	0x00000007
        /*0278*/ 	.word	0x00000000
        /*027c*/ 	.short	0x010a
        /*027e*/ 	.byte	0x3f
	.zero		1


	//   ....[32]....
        /*0280*/ 	.word	0x00005140
        /*0284*/ 	.word	0x00000008
        /*0288*/ 	.word	0x00000000
        /*028c*/ 	.short	0x010a
        /*028e*/ 	.byte	0x3f
	.zero		1


	//   ....[33]....
        /*0290*/ 	.word	0x00005190
        /*0294*/ 	.word	0x00000009
        /*0298*/ 	.word	0x00000000
        /*029c*/ 	.short	0x010a
        /*029e*/ 	.byte	0x3f
	.zero		1


	//   ....[34]....
        /*02a0*/ 	.word	0x000051e0
        /*02a4*/ 	.word	0x00000008
        /*02a8*/ 	.word	0x00000000
        /*02ac*/ 	.short	0x010a
        /*02ae*/ 	.byte	0x3f
	.zero		1


	//   ....[35]....
        /*02b0*/ 	.word	0x00005230
        /*02b4*/ 	.word	0x0000000b
        /*02b8*/ 	.word	0x00000000
        /*02bc*/ 	.short	0x010a
        /*02be*/ 	.byte	0x3f
	.zero		1


	//----- nvinfo : EIATTR_NUM_MBARRIERS
	.align		4
.L_35:
        /*02c0*/ 	.byte	0x03, 0x38
        /*02c2*/ 	.short	0x000e


	//----- nvinfo : EIATTR_EXIT_INSTR_OFFSETS
	.align		4
        /*02c4*/ 	.byte	0x04, 0x1c
        /*02c6*/ 	.short	(.L_37 - .L_36)


	//   ....[0]....
.L_36:
        /*02c8*/ 	.word	0x00000630


	//   ....[1]....
        /*02cc*/ 	.word	0x00000f10


	//   ....[2]....
        /*02d0*/ 	.word	0x00003770


	//   ....[3]....
        /*02d4*/ 	.word	0x00003dc0


	//   ....[4]....
        /*02d8*/ 	.word	0x00004ef0


	//----- nvinfo : EIATTR_MAX_THREADS
	.align		4
.L_37:
        /*02dc*/ 	.byte	0x04, 0x05
        /*02de*/ 	.short	(.L_39 - .L_38)
.L_38:
        /*02e0*/ 	.word	0x00000180
        /*02e4*/ 	.word	0x00000001
        /*02e8*/ 	.word	0x00000001


	//----- nvinfo : EIATTR_CRS_STACK_SIZE
	.align		4
.L_39:
        /*02ec*/ 	.byte	0x04, 0x1e
        /*02ee*/ 	.short	(.L_41 - .L_40)
.L_40:
        /*02f0*/ 	.word	0x00000000


	//----- nvinfo : EIATTR_CBANK_PARAM_SIZE
	.align		4
.L_41:
        /*02f4*/ 	.byte	0x03, 0x19
        /*02f6*/ 	.short	0x0470


	//----- nvinfo : EIATTR_PARAM_CBANK
	.align		4
        /*02f8*/ 	.byte	0x04, 0x0a
        /*02fa*/ 	.short	(.L_43 - .L_42)
	.align		4
.L_42:
        /*02fc*/ 	.word	index@(.nv.constant0._ZN7cutlass13device_kernelINS_4gemm6kernel13GemmUniversalIN4cute5tupleIJiiiiEEENS1_10collective13CollectiveMmaINS1_34MainloopSm90TmaGmmaWarpSpecializedILi6ENS5_IJNS4_1CILi1EEESB_SB_EEENS1_35KernelTmaWarpSpecializedCooperativeEEENS5_IJNSA_ILi256EEENSA_ILi16EEENSA_ILi128EEEEEEaNS5_IJlSB_lEEEaSJ_NS4_8TiledMMAINS4_8MMA_AtomIJNS4_4SM904GMMA26MMA_64x16x32_S32S8S8_SS_TNEEEENS4_6LayoutINS5_IJNSA_ILi2EEESB_SB_EEENS5_IJSB_NSA_ILi0EEEST_EEEEENS5_IJNS4_10UnderscoreESW_SW_EEEEENS4_13SM90_TMA_LOADENS4_14ComposedLayoutINS4_7SwizzleILi3ELi4ELi3EEENS4_18smem_ptr_flag_bitsILi8EEENSQ_INS5_IJNSA_ILi8EEESH_EEENS5_IJSH_SB_EEEEEEEvNS4_8identityESZ_S19_vS1A_EENS_8epilogue10collective6detail29Sm90TmaWarpSpecializedAdapterINS1D_15DefaultEpilogueIaSJ_SJ_NS1C_6thread17LinearCombinationIaLi1EiiLNS1H_9ScaleType4KindE0ELNS_15FloatRoundStyleE2EaEENS1_15EpilogueDefaultEEEEEvvEEEEvNT_6ParamsE)
        /*0300*/ 	.short	0x0210
        /*0302*/ 	.short	0x0470


	//----- nvinfo : EIATTR_SW_WAR
	.align		4
.L_43:
        /*0304*/ 	.byte	0x04, 0x36
        /*0306*/ 	.short	(.L_45 - .L_44)
.L_44:
        /*0308*/ 	.word	0x00000008
.L_45:


//--------------------- .nv.callgraph             --------------------------
	.section	.nv.callgraph,"",@"SHT_CUDA_CALLGRAPH"
	.align	4
	.sectionentsize	8
	.align		4
        /*0000*/ 	.word	0x00000000
	.align		4
        /*0004*/ 	.word	0xffffffff
	.align		4
        /*0008*/ 	.word	index@(_ZN7cutlass13device_kernelINS_4gemm6kernel13GemmUniversalIN4cute5tupleIJiiiiEEENS1_10collective13CollectiveMmaINS1_34MainloopSm90TmaGmmaWarpSpecializedILi6ENS5_IJNS4_1CILi1EEESB_SB_EEENS1_35KernelTmaWarpSpecializedCooperativeEEENS5_IJNSA_ILi256EEENSA_ILi16EEENSA_ILi128EEEEEEaNS5_IJlSB_lEEEaSJ_NS4_8TiledMMAINS4_8MMA_AtomIJNS4_4SM904GMMA26MMA_64x16x32_S32S8S8_SS_TNEEEENS4_6LayoutINS5_IJNSA_ILi2EEESB_SB_EEENS5_IJSB_NSA_ILi0EEEST_EEEEENS5_IJNS4_10UnderscoreESW_SW_EEEEENS4_13SM90_TMA_LOADENS4_14ComposedLayoutINS4_7SwizzleILi3ELi4ELi3EEENS4_18smem_ptr_flag_bitsILi8EEENSQ_INS5_IJNSA_ILi8EEESH_EEENS5_IJSH_SB_EEEEEEEvNS4_8identityESZ_S19_vS1A_EENS_8epilogue10collective6detail29Sm90TmaWarpSpecializedAdapterINS1D_15DefaultEpilogueIaSJ_SJ_NS1C_6thread17LinearCombinationIaLi1EiiLNS1H_9ScaleType4KindE0ELNS_15FloatRoundStyleE2EaEENS1_15EpilogueDefaultEEEEEvvEEEEvNT_6ParamsE)
	.align		4
        /*000c*/ 	.word	index@(__assertfail)
	.align		4
        /*0010*/ 	.word	0x00000000
	.align		4
        /*0014*/ 	.word	0xfffffffe
	.align		4
        /*0018*/ 	.word	0x00000000
	.align		4
        /*001c*/ 	.word	0xfffffffd
	.align		4
        /*0020*/ 	.word	0x00000000
	.align		4
        /*0024*/ 	.word	0xfffffffc


//--------------------- .nv.constant4             --------------------------
	.section	.nv.constant4,"a",@progbits
	.align	8
	.align		8
.nv.constant4:
        /*0000*/ 	.dword	__assertfail
	.align		8
        /*0008*/ 	.dword	__unnamed_1
	.align		8
        /*0010*/ 	.dword	_ZN39_INTERNAL_d17c3d79_4_k_cu_4319b573_48894cuda3std3__45__cpo5beginE
	.align		8
        /*0018*/ 	.dword	_ZN39_INTERNAL_d17c3d79_4_k_cu_4319b573_48894cuda3std3__45__cpo3endE
	.align		8
        /*0020*/ 	.dword	_ZN39_INTERNAL_d17c3d79_4_k_cu_4319b573_48894cuda3std3__45__cpo6cbeginE
	.align		8
        /*0028*/ 	.dword	_ZN39_INTERNAL_d17c3d79_4_k_cu_4319b573_48894cuda3std3__45__cpo4cendE
	.align		8
        /*0030*/ 	.dword	_ZN39_INTERNAL_d17c3d79_4_k_cu_4319b573_48894cuda3std3__441_GLOBAL__N__d17c3d79_4_k_cu_4319b573_48896ignoreE
	.align		8
        /*0038*/ 	.dword	_ZN39_INTERNAL_d17c3d79_4_k_cu_4319b573_48894cuda3std3__419piecewise_constructE
	.align		8
        /*0040*/ 	.dword	_ZN39_INTERNAL_d17c3d79_4_k_cu_4319b573_48894cuda3std3__48in_placeE
	.align		8
        /*0048*/ 	.dword	_ZN39_INTERNAL_d17c3d79_4_k_cu_4319b573_48894cuda3std6ranges3__45__cpo4swapE
	.align		8
        /*0050*/ 	.dword	_ZN39_INTERNAL_d17c3d79_4_k_cu_4319b573_48894cuda3std6ranges3__45__cpo9iter_moveE
	.align		8
        /*0058*/ 	.dword	_ZN39_INTERNAL_d17c3d79_4_k_cu_4319b573_48894cute7productE
	.align		8
        /*0060*/ 	.dword	_ZN39_INTERNAL_d17c3d79_4_k_cu_4319b573_48894cute1_E
	.align		8
        /*0068*/ 	.dword	$str$22
	.align		8
        /*0070*/ 	.dword	$str$23


//--------------------- .text._ZN7cutlass13device_kernelINS_4gemm6kernel13GemmUniversalIN4cute5tupleIJiiiiEEENS1_10collective13CollectiveMmaINS1_34MainloopSm90TmaGmmaWarpSpecializedILi6ENS5_IJNS4_1CILi1EEESB_SB_EEENS1_35KernelTmaWarpSpecializedCooperativeEEENS5_IJNSA_ILi256EEENSA_ILi16EEENSA_ILi128EEEEEEaNS5_IJlSB_lEEEaSJ_NS4_8TiledMMAINS4_8MMA_AtomIJNS4_4SM904GMMA26MMA_64x16x32_S32S8S8_SS_TNEEEENS4_6LayoutINS5_IJNSA_ILi2EEESB_SB_EEENS5_IJSB_NSA_ILi0EEEST_EEEEENS5_IJNS4_10UnderscoreESW_SW_EEEEENS4_13SM90_TMA_LOADENS4_14ComposedLayoutINS4_7SwizzleILi3ELi4ELi3EEENS4_18smem_ptr_flag_bitsILi8EEENSQ_INS5_IJNSA_ILi8EEESH_EEENS5_IJSH_SB_EEEEEEEvNS4_8identityESZ_S19_vS1A_EENS_8epilogue10collective6detail29Sm90TmaWarpSpecializedAdapterINS1D_15DefaultEpilogueIaSJ_SJ_NS1C_6thread17LinearCombinationIaLi1EiiLNS1H_9ScaleType4KindE0ELNS_15FloatRoundStyleE2EaEENS1_15EpilogueDefaultEEEEEvvEEEEvNT_6ParamsE --------------------------
	.section	.text._ZN7cutlass13device_kernelINS_4gemm6kernel13GemmUniversalIN4cute5tupleIJiiiiEEENS1_10collective13CollectiveMmaINS1_34MainloopSm90TmaGmmaWarpSpecializedILi6ENS5_IJNS4_1CILi1EEESB_SB_EEENS1_35KernelTmaWarpSpecializedCooperativeEEENS5_IJNSA_ILi256EEENSA_ILi16EEENSA_ILi128EEEEEEaNS5_IJlSB_lEEEaSJ_NS4_8TiledMMAINS4_8MMA_AtomIJNS4_4SM904GMMA26MMA_64x16x32_S32S8S8_SS_TNEEEENS4_6LayoutINS5_IJNSA_ILi2EEESB_SB_EEENS5_IJSB_NSA_ILi0EEEST_EEEEENS5_IJNS4_10UnderscoreESW_SW_EEEEENS4_13SM90_TMA_LOADENS4_14ComposedLayoutINS4_7SwizzleILi3ELi4ELi3EEENS4_18smem_ptr_flag_bitsILi8EEENSQ_INS5_IJNSA_ILi8EEESH_EEENS5_IJSH_SB_EEEEEEEvNS4_8identityESZ_S19_vS1A_EENS_8epilogue10collective6detail29Sm90TmaWarpSpecializedAdapterINS1D_15DefaultEpilogueIaSJ_SJ_NS1C_6thread17LinearCombinationIaLi1EiiLNS1H_9ScaleType4KindE0ELNS_15FloatRoundStyleE2EaEENS1_15EpilogueDefaultEEEEEvvEEEEvNT_6ParamsE,"ax",@progbits
	.align	128
.text._ZN7cutlass13device_kernelINS_4gemm6kernel13GemmUniversalIN4cute5tupleIJiiiiEEENS1_10collective13CollectiveMmaINS1_34MainloopSm90TmaGmmaWarpSpecializedILi6ENS5_IJNS4_1CILi1EEESB_SB_EEENS1_35KernelTmaWarpSpecializedCooperativeEEENS5_IJNSA_ILi256EEENSA_ILi16EEENSA_ILi128EEEEEEaNS5_IJlSB_lEEEaSJ_NS4_8TiledMMAINS4_8MMA_AtomIJNS4_4SM904GMMA26MMA_64x16x32_S32S8S8_SS_TNEEEENS4_6LayoutINS5_IJNSA_ILi2EEESB_SB_EEENS5_IJSB_NSA_ILi0EEEST_EEEEENS5_IJNS4_10UnderscoreESW_SW_EEEEENS4_13SM90_TMA_LOADENS4_14ComposedLayoutINS4_7SwizzleILi3ELi4ELi3EEENS4_18smem_ptr_flag_bitsILi8EEENSQ_INS5_IJNSA_ILi8EEESH_EEENS5_IJSH_SB_EEEEEEEvNS4_8identityESZ_S19_vS1A_EENS_8epilogue10collective6detail29Sm90TmaWarpSpecializedAdapterINS1D_15DefaultEpilogueIaSJ_SJ_NS1C_6thread17LinearCombinationIaLi1EiiLNS1H_9ScaleType4KindE0ELNS_15FloatRoundStyleE2EaEENS1_15EpilogueDefaultEEEEEvvEEEEvNT_6ParamsE:
        .type           _ZN7cutlass13device_kernelINS_4gemm6kernel13GemmUniversalIN4cute5tupleIJiiiiEEENS1_10collective13CollectiveMmaINS1_34MainloopSm90TmaGmmaWarpSpecializedILi6ENS5_IJNS4_1CILi1EEESB_SB_EEENS1_35KernelTmaWarpSpecializedCooperativeEEENS5_IJNSA_ILi256EEENSA_ILi16EEENSA_ILi128EEEEEEaNS5_IJlSB_lEEEaSJ_NS4_8TiledMMAINS4_8MMA_AtomIJNS4_4SM904GMMA26MMA_64x16x32_S32S8S8_SS_TNEEEENS4_6LayoutINS5_IJNSA_ILi2EEESB_SB_EEENS5_IJSB_NSA_ILi0EEEST_EEEEENS5_IJNS4_10UnderscoreESW_SW_EEEEENS4_13SM90_TMA_LOADENS4_14ComposedLayoutINS4_7SwizzleILi3ELi4ELi3EEENS4_18smem_ptr_flag_bitsILi8EEENSQ_INS5_IJNSA_ILi8EEESH_EEENS5_IJSH_SB_EEEEEEEvNS4_8identityESZ_S19_vS1A_EENS_8epilogue10collective6detail29Sm90TmaWarpSpecializedAdapterINS1D_15DefaultEpilogueIaSJ_SJ_NS1C_6thread17LinearCombinationIaLi1EiiLNS1H_9ScaleType4KindE0ELNS_15FloatRoundStyleE2EaEENS1_15EpilogueDefaultEEEEEvvEEEEvNT_6ParamsE,@function
        .size           _ZN7cutlass13device_kernelINS_4gemm6kernel13GemmUniversalIN4cute5tupleIJiiiiEEENS1_10collective13CollectiveMmaINS1_34MainloopSm90TmaGmmaWarpSpecializedILi6ENS5_IJNS4_1CILi1EEESB_SB_EEENS1_35KernelTmaWarpSpecializedCooperativeEEENS5_IJNSA_ILi256EEENSA_ILi16EEENSA_ILi128EEEEEEaNS5_IJlSB_lEEEaSJ_NS4_8TiledMMAINS4_8MMA_AtomIJNS4_4SM904GMMA26MMA_64x16x32_S32S8S8_SS_TNEEEENS4_6LayoutINS5_IJNSA_ILi2EEESB_SB_EEENS5_IJSB_NSA_ILi0EEEST_EEEEENS5_IJNS4_10UnderscoreESW_SW_EEEEENS4_13SM90_TMA_LOADENS4_14ComposedLayoutINS4_7SwizzleILi3ELi4ELi3EEENS4_18smem_ptr_flag_bitsILi8EEENSQ_INS5_IJNSA_ILi8EEESH_EEENS5_IJSH_SB_EEEEEEEvNS4_8identityESZ_S19_vS1A_EENS_8epilogue10collective6detail29Sm90TmaWarpSpecializedAdapterINS1D_15DefaultEpilogueIaSJ_SJ_NS1C_6thread17LinearCombinationIaLi1EiiLNS1H_9ScaleType4KindE0ELNS_15FloatRoundStyleE2EaEENS1_15EpilogueDefaultEEEEEvvEEEEvNT_6ParamsE,(.L_x_106 - _ZN7cutlass13device_kernelINS_4gemm6kernel13GemmUniversalIN4cute5tupleIJiiiiEEENS1_10collective13CollectiveMmaINS1_34MainloopSm90TmaGmmaWarpSpecializedILi6ENS5_IJNS4_1CILi1EEESB_SB_EEENS1_35KernelTmaWarpSpecializedCooperativeEEENS5_IJNSA_ILi256EEENSA_ILi16EEENSA_ILi128EEEEEEaNS5_IJlSB_lEEEaSJ_NS4_8TiledMMAINS4_8MMA_AtomIJNS4_4SM904GMMA26MMA_64x16x32_S32S8S8_SS_TNEEEENS4_6LayoutINS5_IJNSA_ILi2EEESB_SB_EEENS5_IJSB_NSA_ILi0EEEST_EEEEENS5_IJNS4_10UnderscoreESW_SW_EEEEENS4_13SM90_TMA_LOADENS4_14ComposedLayoutINS4_7SwizzleILi3ELi4ELi3EEENS4_18smem_ptr_flag_bitsILi8EEENSQ_INS5_IJNSA_ILi8EEESH_EEENS5_IJSH_SB_EEEEEEEvNS4_8identityESZ_S19_vS1A_EENS_8epilogue10collective6detail29Sm90TmaWarpSpecializedAdapterINS1D_15DefaultEpilogueIaSJ_SJ_NS1C_6thread17LinearCombinationIaLi1EiiLNS1H_9ScaleType4KindE0ELNS_15FloatRoundStyleE2EaEENS1_15EpilogueDefaultEEEEEvvEEEEvNT_6ParamsE)
        .other          _ZN7cutlass13device_kernelINS_4gemm6kernel13GemmUniversalIN4cute5tupleIJiiiiEEENS1_10collective13CollectiveMmaINS1_34MainloopSm90TmaGmmaWarpSpecializedILi6ENS5_IJNS4_1CILi1EEESB_SB_EEENS1_35KernelTmaWarpSpecializedCooperativeEEENS5_IJNSA_ILi256EEENSA_ILi16EEENSA_ILi128EEEEEEaNS5_IJlSB_lEEEaSJ_NS4_8TiledMMAINS4_8MMA_AtomIJNS4_4SM904GMMA26MMA_64x16x32_S32S8S8_SS_TNEEEENS4_6LayoutINS5_IJNSA_ILi2EEESB_SB_EEENS5_IJSB_NSA_ILi0EEEST_EEEEENS5_IJNS4_10UnderscoreESW_SW_EEEEENS4_13SM90_TMA_LOADENS4_14ComposedLayoutINS4_7SwizzleILi3ELi4ELi3EEENS4_18smem_ptr_flag_bitsILi8EEENSQ_INS5_IJNSA_ILi8EEESH_EEENS5_IJSH_SB_EEEEEEEvNS4_8identityESZ_S19_vS1A_EENS_8epilogue10collective6detail29Sm90TmaWarpSpecializedAdapterINS1D_15DefaultEpilogueIaSJ_SJ_NS1C_6thread17LinearCombinationIaLi1EiiLNS1H_9ScaleType4KindE0ELNS_15FloatRoundStyleE2EaEENS1_15EpilogueDefaultEEEEEvvEEEEvNT_6ParamsE,@"STO_CUDA_ENTRY STV_DEFAULT"
_ZN7cutlass13device_kernelINS_4gemm6kernel13GemmUniversalIN4cute5tupleIJiiiiEEENS1_10collective13CollectiveMmaINS1_34MainloopSm90TmaGmmaWarpSpecializedILi6ENS5_IJNS4_1CILi1EEESB_SB_EEENS1_35KernelTmaWarpSpecializedCooperativeEEENS5_IJNSA_ILi256EEENSA_ILi16EEENSA_ILi128EEEEEEaNS5_IJlSB_lEEEaSJ_NS4_8TiledMMAINS4_8MMA_AtomIJNS4_4SM904GMMA26MMA_64x16x32_S32S8S8_SS_TNEEEENS4_6LayoutINS5_IJNSA_ILi2EEESB_SB_EEENS5_IJSB_NSA_ILi0EEEST_EEEEENS5_IJNS4_10UnderscoreESW_SW_EEEEENS4_13SM90_TMA_LOADENS4_14ComposedLayoutINS4_7SwizzleILi3ELi4ELi3EEENS4_18smem_ptr_flag_bitsILi8EEENSQ_INS5_IJNSA_ILi8EEESH_EEENS5_IJSH_SB_EEEEEEEvNS4_8identityESZ_S19_vS1A_EENS_8epilogue10collective6detail29Sm90TmaWarpSpecializedAdapterINS1D_15DefaultEpilogueIaSJ_SJ_NS1C_6thread17LinearCombinationIaLi1EiiLNS1H_9ScaleType4KindE0ELNS_15FloatRoundStyleE2EaEENS1_15EpilogueDefaultEEEEEvvEEEEvNT_6ParamsE:
[----:B------:R-:W0:Y:S01]  /*0000*/  LDC R1, c[0x0][0x28] ;  /* 0x00000a00ff017b82 */ /* 0x000e220000000800 */
[----:B------:R-:W1:Y:S01]  /*0010*/  S2R R18, SR_TID.X ;  /* 0x0000000000127919 */ /* 0x000e620000002100 */
[----:B------:R-:W-:Y:S01]  /*0020*/  ELECT P0, URZ, PT ;  /* 0x00000000003f782f */ /* 0x000fe20003800000 */
[----:B------:R-:W-:Y:S01]  /*0030*/  BSSY B0, `(.L_x_0) ;  /* 0x000000f000007945 */ /* 0x000fe20003800000 */
[--C-:B-1----:R-:W-:Y:S02]  /*0040*/  SHF.R.U32.HI R0, RZ, 0x5, R18.reuse ;  /* 0x00000005ff007819 */ /* 0x102fe40000011612 */
[----:B------:R-:W-:-:S03]  /*0050*/  SHF.R.U32.HI R3, RZ, 0x7, R18 ;  /* 0x00000007ff037819 */ /* 0x000fc60000011612 */
[----:B------:R-:W1:Y:S04]  /*0060*/  SHFL.IDX PT, R2, R0, RZ, 0x1f ;  /* 0x00001fff00027589 */ /* 0x000e6800000e0000 */
[----:B------:R2:W3:Y:S01]  /*0070*/  SHFL.IDX PT, R10, R3, RZ, 0x1f ;  /* 0x00001fff030a7589 */ /* 0x0004e200000e0000 */
[----:B-1----:R-:W-:-:S13]  /*0080*/  ISETP.NE.OR P0, PT, R2, RZ, !P0 ;  /* 0x000000ff0200720c */ /* 0x002fda0004705670 */
[----:B0-23--:R-:W-:Y:S05]  /*0090*/  @P0 BRA `(.L_x_1) ;  /* 0x0000000000200947 */ /* 0x00dfea0003800000 */
[----:B------:R-:W-:Y:S02]  /*00a0*/  ULDC.64 UR4, c[0x0][0x198] ;  /* 0x0000660000047ab9 */ /* 0x000fe40000000a00 */
[----:B------:R-:W-:Y:S02]  /*00b0*/  UIADD3 UR6, UP0, UR4, 0xf0, URZ ;  /* 0x000000f004067890 */ /* 0x000fe4000ff1e03f */
[----:B------:R-:W-:Y:S02]  /*00c0*/  UIADD3 UR4, UP1, UR4, 0x1f0, URZ ;  /* 0x000001f004047890 */ /* 0x000fe4000ff3e03f */
[----:B------:R-:W-:Y:S02]  /*00d0*/  UIADD3.X UR7, URZ, UR5, URZ, UP0, !UPT ;  /* 0x000000053f077290 */ /* 0x000fe400087fe43f */
[----:B------:R-:W-:-:S07]  /*00e0*/  UIADD3.X UR5, URZ, UR5, URZ, UP1, !UPT ;  /* 0x000000053f057290 */ /* 0x000fce0008ffe43f */
[----:B------:R0:W-:Y:S02]  /*00f0*/  UTMACCTL.PF [UR6] ;  /* 0x00000000060079b9 */ /* 0x0001e40008040000 */
[----:B------:R0:W-:Y:S02]  /*0100*/  UTMACCTL.PF [UR4] ;  /* 0x00000000040079b9 */ /* 0x0001e40008040000 */
[----:B0-----:R-:W-:Y:S01]  /*0110*/  NOP ;  /* 0x0000000000007918 */ /* 0x001fe20000000000 */
.L_x_1:
[----:B------:R-:W-:Y:S05]  /*0120*/  BSYNC B0 ;  /* 0x0000000000007941 */ /* 0x000fea0003800000 */
.L_x_0:
[----:B------:R-:W0:Y:S02]  /*0130*/  SHFL.IDX PT, R3, R0, RZ, 0x1f ;  /* 0x00001fff00037589 */ /* 0x000e2400000e0000 */
[----:B0-----:R-:W-:-:S13]  /*0140*/  ISETP.NE.AND P0, PT, R3, RZ, PT ;  /* 0x000000ff0300720c */ /* 0x001fda0003f05270 */
[----:B------:R-:W-:Y:S05]  /*0150*/  @P0 BRA `(.L_x_2) ;  /* 0x0000000000680947 */ /* 0x000fea0003800000 */
[----:B------:R-:W0:Y:S01]  /*0160*/  S2UR UR8, SR_CgaCtaId ;  /* 0x00000000000879c3 */ /* 0x000e220000008800 */
[----:B------:R-:W-:Y:S01]  /*0170*/  UMOV UR4, 0x400 ;  /* 0x0000040000047882 */ /* 0x000fe20000000000 */
[----:B------:R-:W-:Y:S01]  /*0180*/  UMOV UR5, 0x1 ;  /* 0x0000000100057882 */ /* 0x000fe20000000000 */
[----:B------:R-:W-:Y:S01]  /*0190*/  UMOV UR6, 0x100 ;  /* 0x0000010000067882 */ /* 0x000fe20000000000 */
[----:B------:R-:W-:Y:S01]  /*01a0*/  ELECT P0, URZ, PT ;  /* 0x00000000003f782f */ /* 0x000fe20003800000 */
[----:B------:R-:W-:-:S04]  /*01b0*/  UIADD3 UR6, -UR6, 0x100000, URZ ;  /* 0x0010000006067890 */ /* 0x000fc8000fffe13f */
[----:B------:R-:W-:Y:S02]  /*01c0*/  USHF.L.U32 UR7, UR6, 0xb, URZ ;  /* 0x0000000b06077899 */ /* 0x000fe4000800063f */
[----:B------:R-:W-:Y:S02]  /*01d0*/  USHF.L.U32 UR6, UR6, 0x1, URZ ;  /* 0x0000000106067899 */ /* 0x000fe4000800063f */
[----:B0-----:R-:W-:Y:S02]  /*01e0*/  ULEA UR8, UR8, UR4, 0x18 ;  /* 0x0000000408087291 */ /* 0x001fe4000f8ec03f */
[----:B------:R-:W-:-:S04]  /*01f0*/  UIADD3 UR4, -UR5, 0x100000, URZ ;  /* 0x0010000005047890 */ /* 0x000fc8000fffe13f */
[----:B------:R-:W-:Y:S02]  /*0200*/  USHF.L.U32 UR5, UR4, 0xb, URZ ;  /* 0x0000000b04057899 */ /* 0x000fe4000800063f */
[----:B------:R-:W-:Y:S01]  /*0210*/  USHF.L.U32 UR4, UR4, 0x1, URZ ;  /* 0x0000000104047899 */ /* 0x000fe2000800063f */
[----:B------:R-:W0:Y:S11]  /*0220*/  FENCE.VIEW.ASYNC.S ;  /* 0x00000000000073c6 */ /* 0x000e360000000000 */
[----:B0-----:R0:W1:Y:S01]  /*0230*/  SYNCS.EXCH.64 URZ, [UR8], UR4 ;  /* 0x00000004083f75b2 */ /* 0x0010620008000100 */
[----:B------:R0:W2:Y:S01]  /*0240*/  SYNCS.EXCH.64 URZ, [UR8+0x30], UR6 ;  /* 0x00003006083f75b2 */ /* 0x0000a20008000100 */
[----:B------:R0:W3:Y:S01]  /*0250*/  SYNCS.EXCH.64 URZ, [UR8+0x8], UR4 ;  /* 0x00000804083f75b2 */ /* 0x0000e20008000100 */
[----:B------:R0:W4:Y:S01]  /*0260*/  SYNCS.EXCH.64 URZ, [UR8+0x38], UR6 ;  /* 0x00003806083f75b2 */ /* 0x0001220008000100 */
[----:B------:R0:W0:Y:S01]  /*0270*/  SYNCS.EXCH.64 URZ, [UR8+0x10], UR4 ;  /* 0x00001004083f75b2 */ /* 0x0000220008000100 */
[----:B------:R0:W0:Y:S01]  /*0280*/  SYNCS.EXCH.64 URZ, [UR8+0x40], UR6 ;  /* 0x00004006083f75b2 */ /* 0x0000220008000100 */
[----:B------:R0:W0:Y:S01]  /*0290*/  SYNCS.EXCH.64 URZ, [UR8+0x18], UR4 ;  /* 0x00001804083f75b2 */ /* 0x0000220008000100 */
[----:B------:R0:W0:Y:S01]  /*02a0*/  SYNCS.EXCH.64 URZ, [UR8+0x48], UR6 ;  /* 0x00004806083f75b2 */ /* 0x0000220008000100 */
[----:B------:R0:W0:Y:S01]  /*02b0*/  SYNCS.EXCH.64 URZ, [UR8+0x20], UR4 ;  /* 0x00002004083f75b2 */ /* 0x0000220008000100 */
[----:B------:R0:W0:Y:S01]  /*02c0*/  SYNCS.EXCH.64 URZ, [UR8+0x50], UR6 ;  /* 0x00005006083f75b2 */ /* 0x0000220008000100 */
[----:B------:R0:W0:Y:S01]  /*02d0*/  SYNCS.EXCH.64 URZ, [UR8+0x28], UR4 ;  /* 0x00002804083f75b2 */ /* 0x0000220008000100 */
[----:B------:R0:W0:Y:S01]  /*02e0*/  SYNCS.EXCH.64 URZ, [UR8+0x58], UR6 ;  /* 0x00005806083f75b2 */ /* 0x0000220008000100 */
[----:B------:R-:W-:Y:S01]  /*02f0*/  NOP ;  /* 0x0000000000007918 */ /* 0x000fe20000000000 */
.L_x_2:
[----:B------:R-:W5:Y:S01]  /*0300*/  SHFL.IDX PT, R0, R0, RZ, 0x1f ;  /* 0x00001fff00007589 */ /* 0x000f6200000e0000 */
[----:B------:R-:W-:Y:S01]  /*0310*/  ELECT P0, URZ, PT ;  /* 0x00000000003f782f */ /* 0x000fe20003800000 */
[----:B------:R-:W1:Y:S01]  /*0320*/  LDC R16, c[0x0][0x65c] ;  /* 0x00019700ff107b82 */ /* 0x000e620000000800 */
[----:B------:R-:W-:Y:S01]  /*0330*/  SHF.R.S32.HI R5, RZ, 0x1f, R2 ;  /* 0x0000001fff057819 */ /* 0x000fe20000011402 */
[----:B------:R-:W2:Y:S01]  /*0340*/  S2R R3, SR_CTAID.Y ;  /* 0x0000000000037919 */ /* 0x000ea20000002600 */
[----:B0-----:R-:W-:Y:S01]  /*0350*/  UMOV UR4, 0x20 ;  /* 0x0000002000047882 */ /* 0x001fe20000000000 */
[----:B------:R-:W-:Y:S01]  /*0360*/  ISETP.NE.AND P2, PT, R10, RZ, PT ;  /* 0x000000ff0a00720c */ /* 0x000fe20003f45270 */
[----:B------:R-:W-:Y:S01]  /*0370*/  NOP ;  /* 0x0000000000007918 */ /* 0x000fe20000000000 */
[----:B------:R-:W0:Y:S01]  /*0380*/  S2R R4, SR_CTAID.X ;  /* 0x0000000000047919 */ /* 0x000e220000002500 */
[----:B------:R-:W-:Y:S01]  /*0390*/  LEA.HI R5, R5, R2, RZ, 0x2 ;  /* 0x0000000205057211 */ /* 0x000fe200078f10ff */
[----:B------:R-:W-:-:S03]  /*03a0*/  NOP ;  /* 0x0000000000007918 */ /* 0x000fc60000000000 */
[----:B------:R-:W-:Y:S02]  /*03b0*/  LOP3.LUT R5, R5, 0xfffffffc, RZ, 0xc0, !PT ;  /* 0xfffffffc05057812 */ /* 0x000fe400078ec0ff */
[----:B-----5:R-:W-:Y:S02]  /*03c0*/  ISETP.NE.OR P0, PT, R0, RZ, !P0 ;  /* 0x000000ff0000720c */ /* 0x020fe40004705670 */
[----:B-1----:R-:W-:-:S04]  /*03d0*/  ISETP.NE.AND P3, PT, R16, 0x1, PT ;  /* 0x000000011000780c */ /* 0x002fc80003f65270 */
[----:B------:R-:W-:Y:S01]  /*03e0*/  P2R R0, PR, RZ, 0x8 ;  /* 0x00000008ff007803 */ /* 0x000fe20000000000 */
[----:B------:R-:W-:Y:S02]  /*03f0*/  IMAD.IADD R0, R2, 0x1, -R5 ;  /* 0x0000000102007824 */ /* 0x000fe400078e0a05 */
[----:B------:R-:W-:-:S04]  /*0400*/  IMAD.MOV.U32 R5, RZ, RZ, RZ ;  /* 0x000000ffff057224 */ /* 0x000fc800078e00ff */
[----:B------:R-:W-:Y:S01]  /*0410*/  VOTEU.ALL UP0, P0 ;  /* 0x00000000003f7886 */ /* 0x000fe20000000000 */
[----:B------:R-:W-:Y:S01]  /*0420*/  VOTEU.ALL UP1, P0 ;  /* 0x00000000003f7886 */ /* 0x000fe20000020000 */
[----:B------:R-:W0:Y:S01]  /*0430*/  @P3 LDC R9, c[0x0][0x10] ;  /* 0x00000400ff093b82 */ /* 0x000e220000000800 */
[----:B--2---:R-:W-:Y:S02]  /*0440*/  @P3 IMAD.MOV.U32 R6, RZ, RZ, R3 ;  /* 0x000000ffff063224 */ /* 0x004fe400078e0003 */
[----:B------:R-:W-:Y:S01]  /*0450*/  @!UP0 UMOV UR6, 0x400 ;  /* 0x0000040000068882 */ /* 0x000fe20000000000 */
[----:B------:R-:W-:-:S04]  /*0460*/  @!UP0 UIADD3 UR4, -UR4, 0x100000, URZ ;  /* 0x0010000004048890 */ /* 0x000fc8000fffe13f */
[----:B------:R-:W-:Y:S02]  /*0470*/  @!UP0 USHF.L.U32 UR5, UR4, 0xb, URZ ;  /* 0x0000000b04058899 */ /* 0x000fe4000800063f */
[----:B------:R-:W-:Y:S01]  /*0480*/  @!UP0 USHF.L.U32 UR4, UR4, 0x1, URZ ;  /* 0x0000000104048899 */ /* 0x000fe2000800063f */
[----:B------:R-:W-:Y:S02]  /*0490*/  @P3 IMAD.MOV.U32 R7, RZ, RZ, RZ ;  /* 0x000000ffff073224 */ /* 0x000fe400078e00ff */
[----:B------:R-:W-:Y:S01]  /*04a0*/  @P3 IMAD.MOV.U32 R17, RZ, RZ, RZ ;  /* 0x000000ffff113224 */ /* 0x000fe200078e00ff */
[----:B------:R-:W1:Y:S08]  /*04b0*/  @!UP0 S2UR UR7, SR_CgaCtaId ;  /* 0x00000000000789c3 */ /* 0x000e700000008800 */
[----:B------:R-:W2:Y:S01]  /*04c0*/  @!P3 LDC R11, c[0x0][0xc] ;  /* 0x00000300ff0bbb82 */ /* 0x000ea20000000800 */
[----:B0-----:R-:W-:-:S04]  /*04d0*/  @P3 IMAD.WIDE.U32 R8, R4, R9, R6 ;  /* 0x0000000904083225 */ /* 0x001fc800078e0006 */
[----:B------:R-:W-:Y:S02]  /*04e0*/  @P3 IMAD.MOV.U32 R2, RZ, RZ, R8 ;  /* 0x000000ffff023224 */ /* 0x000fe400078e0008 */
[----:B------:R-:W-:Y:S01]  /*04f0*/  @P3 IMAD.IADD R17, R9, 0x1, R17 ;  /* 0x0000000109113824 */ /* 0x000fe200078e0211 */
[----:B-1----:R-:W-:Y:S01]  /*0500*/  @!UP0 ULEA UR6, UR7, UR6, 0x18 ;  /* 0x0000000607068291 */ /* 0x002fe2000f8ec03f */
[----:B------:R-:W-:Y:S01]  /*0510*/  VOTEU.ALL UP0, P0 ;  /* 0x00000000003f7886 */ /* 0x000fe20000000000 */
[----:B------:R-:W-:-:S04]  /*0520*/  ISETP.NE.AND P0, PT, R0, 0x3, PT ;  /* 0x000000030000780c */ /* 0x000fc80003f05270 */
[----:B------:R-:W-:Y:S01]  /*0530*/  ISETP.EQ.OR P0, PT, R0, RZ, !P0 ;  /* 0x000000ff0000720c */ /* 0x000fe20004702670 */
[----:B--2---:R-:W-:-:S03]  /*0540*/  @!P3 IMAD.WIDE.U32 R6, R11, R3, R4 ;  /* 0x000000030b06b225 */ /* 0x004fc600078e0004 */
[C---:B------:R-:W-:Y:S01]  /*0550*/  ISETP.EQ.AND P0, PT, R10.reuse, RZ, P0 ;  /* 0x000000ff0a00720c */ /* 0x040fe20000702270 */
[----:B------:R-:W-:Y:S01]  /*0560*/  VIADD R10, R10, 0xffffffff ;  /* 0xffffffff0a0a7836 */ /* 0x000fe20000000000 */
[----:B------:R-:W0:Y:S02]  /*0570*/  FENCE.VIEW.ASYNC.S ;  /* 0x00000000000073c6 */ /* 0x000e240000000000 */
[----:B0-----:R0:W3:Y:S01]  /*0580*/  @!UP0 SYNCS.EXCH.64 URZ, [UR6+0x70], UR4 ;  /* 0x00007004063f85b2 */ /* 0x0010e20008000100 */
[----:B------:R-:W-:Y:S01]  /*0590*/  @!P3 IMAD.MOV.U32 R2, RZ, RZ, R6 ;  /* 0x000000ffff02b224 */ /* 0x000fe200078e0006 */
[----:B------:R-:W-:Y:S01]  /*05a0*/  SEL R19, RZ, 0x1, !P0 ;  /* 0x00000001ff137807 */ /* 0x000fe20004000000 */
[----:B------:R-:W-:Y:S01]  /*05b0*/  @!P3 IMAD.MOV.U32 R17, RZ, RZ, R7 ;  /* 0x000000ffff11b224 */ /* 0x000fe200078e0007 */
[----:B------:R-:W-:-:S04]  /*05c0*/  ISETP.GE.U32.AND P1, PT, R10, 0x2, PT ;  /* 0x000000020a00780c */ /* 0x000fc80003f26070 */
[----:B------:R-:W-:Y:S01]  /*05d0*/  SEL R19, R19, 0x2, P1 ;  /* 0x0000000213137807 */ /* 0x000fe20000800000 */
[----:B------:R0:W3:Y:S01]  /*05e0*/  @!UP1 SYNCS.EXCH.64 URZ, [UR6+0x78], UR4 ;  /* 0x00007804063f95b2 */ /* 0x0000e20008000100 */
[----:B------:R-:W-:Y:S01]  /*05f0*/  NOP ;  /* 0x0000000000007918 */ /* 0x000fe20000000000 */
[----:B---34-:R-:W-:Y:S06]  /*0600*/  BAR.SYNC.DEFER_BLOCKING 0x0 ;  /* 0x0000000000007b1d */ /* 0x018fec0000010000 */
[----:B------:R-:W-:Y:S05]  /*0610*/  @!P2 BRA `(.L_x_3) ;  /* 0x000000300058a947 */ /* 0x000fea0003800000 */
[----:B------:R-:W-:-:S13]  /*0620*/  ISETP.GT.U32.AND P0, PT, R10, 0x1, PT ;  /* 0x000000010a00780c */ /* 0x000fda0003f04070 */
[----:B0-----:R-:W-:Y:S05]  /*0630*/  @P0 EXIT ;  /* 0x000000000000094d */ /* 0x001fea0003800000 */
[----:B------:R-:W-:Y:S01]  /*0640*/  ULDC.64 UR4, c[0x0][0x650] ;  /* 0x0001940000047ab9 */ /* 0x000fe20000000a00 */
[----:B------:R-:W-:Y:S01]  /*0650*/  PRMT R0, RZ, 0x7610, R0 ;  /* 0x00007610ff007816 */ /* 0x000fe20000000000 */
[----:B------:R-:W-:Y:S01]  /*0660*/  IMAD.MOV.U32 R41, RZ, RZ, -0x1 ;  /* 0xffffffffff297424 */ /* 0x000fe200078e00ff */
[----:B------:R-:W-:Y:S01]  /*0670*/  ISETP.GE.U32.AND P0, PT, R2, UR4, PT ;  /* 0x0000000402007c0c */ /* 0x000fe2000bf06070 */
[----:B------:R-:W-:Y:S02]  /*0680*/  IMAD.MOV.U32 R42, RZ, RZ, -0x1 ;  /* 0xffffffffff2a7424 */ /* 0x000fe400078e00ff */
[----:B------:R-:W-:Y:S01]  /*0690*/  IMAD.MOV.U32 R47, RZ, RZ, -0x1 ;  /* 0xffffffffff2f7424 */ /* 0x000fe200078e00ff */
[----:B------:R-:W-:-:S13]  /*06a0*/  ISETP.GE.U32.AND.EX P0, PT, R17, UR5, PT, P0 ;  /* 0x0000000511007c0c */ /* 0x000fda000bf06100 */
[----:B------:R-:W-:Y:S05]  /*06b0*/  @P0 BRA `(.L_x_4) ;  /* 0x00000004005c0947 */ /* 0x000fea0003800000 */
[----:B------:R-:W0:Y:S01]  /*06c0*/  LDC.64 R14, c[0x0][0x628] ;  /* 0x00018a00ff0e7b82 */ /* 0x000e220000000a00 */
[----:B------:R-:W-:Y:S02]  /*06d0*/  IMAD.MOV.U32 R6, RZ, RZ, R2 ;  /* 0x000000ffff067224 */ /* 0x000fe400078e0002 */
[----:B------:R-:W-:-:S05]  /*06e0*/  IMAD.MOV.U32 R7, RZ, RZ, R17 ;  /* 0x000000ffff077224 */ /* 0x000fca00078e0011 */
[----:B------:R-:W1:Y:S08]  /*06f0*/  LDC R0, c[0x0][0x630] ;  /* 0x00018c00ff007b82 */ /* 0x000e700000000800 */
[----:B------:R-:W2:Y:S01]  /*0700*/  LDC.64 R20, c[0x0][0x620] ;  /* 0x00018800ff147b82 */ /* 0x000ea20000000a00 */
[----:B0-----:R-:W-:-:S04]  /*0710*/  ISETP.NE.U32.AND P0, PT, R14, RZ, PT ;  /* 0x000000ff0e00720c */ /* 0x001fc80003f05070 */
[----:B------:R-:W-:-:S13]  /*0720*/  ISETP.NE.AND.EX P0, PT, R15, RZ, PT, P0 ;  /* 0x000000ff0f00720c */ /* 0x000fda0003f05300 */
[----:B-12---:R-:W-:Y:S05]  /*0730*/  @!P0 BRA `(.L_x_5) ;  /* 0x0000000000288947 */ /* 0x006fea0003800000 */
[----:B------:R-:W0:Y:S02]  /*0740*/  LDC R11, c[0x0][0x634] ;  /* 0x00018d00ff0b7b82 */ /* 0x000e240000000800 */
[----:B0-----:R-:W-:-:S05]  /*0750*/  IADD3 R11, P0, R2, R11, RZ ;  /* 0x0000000b020b7210 */ /* 0x001fca0007f1e0ff */
[----:B------:R-:W-:-:S04]  /*0760*/  IMAD.X R13, RZ, RZ, R17, P0 ;  /* 0x000000ffff0d7224 */ /* 0x000fc800000e0611 */
[----:B------:R-:W-:-:S04]  /*0770*/  IMAD.WIDE.U32 R6, R13, R14, RZ ;  /* 0x0000000e0d067225 */ /* 0x000fc800078e00ff */
[----:B------:R-:W-:-:S04]  /*0780*/  IMAD.WIDE.U32 R8, P0, R11, R15, R6 ;  /* 0x0000000f0b087225 */ /* 0x000fc80007800006 */
[----:B------:R-:W-:-:S04]  /*0790*/  IMAD.WIDE.U32 R6, R11, R14, RZ ;  /* 0x0000000e0b067225 */ /* 0x000fc800078e00ff */
[----:B------:R-:W-:Y:S01]  /*07a0*/  IMAD.X R11, RZ, RZ, RZ, P0 ;  /* 0x000000ffff0b7224 */ /* 0x000fe200000e06ff */
[----:B------:R-:W-:Y:S01]  /*07b0*/  IADD3 RZ, P0, R7, R8, RZ ;  /* 0x0000000807ff7210 */ /* 0x000fe20007f1e0ff */
[----:B------:R-:W-:-:S04]  /*07c0*/  IMAD.MOV.U32 R10, RZ, RZ, R9 ;  /* 0x000000ffff0a7224 */ /* 0x000fc800078e0009 */
[----:B------:R-:W-:-:S08]  /*07d0*/  IMAD.WIDE.U32.X R6, R13, R15, R10, P0 ;  /* 0x0000000f0d067225 */ /* 0x000fd000000e040a */
.L_x_5:
[-CC-:B------:R-:W-:Y:S01]  /*07e0*/  SHF.R.U64 R47, R6, R0.reuse, R7.reuse ;  /* 0x00000000062f7219 */ /* 0x180fe20000001207 */
[----:B------:R-:W0:Y:S01]  /*07f0*/  LDC R10, c[0x0][0x618] ;  /* 0x00018600ff0a7b82 */ /* 0x000e220000000800 */
[----:B------:R-:W-:Y:S01]  /*0800*/  SHF.R.U32.HI R5, RZ, R0, R7 ;  /* 0x00000000ff057219 */ /* 0x000fe20000011607 */
[----:B------:R-:W-:Y:S01]  /*0810*/  ULDC UR4, c[0x0][0x150] ;  /* 0x0000540000047ab9 */ /* 0x000fe20000000800 */
[----:B------:R-:W-:Y:S01]  /*0820*/  IADD3 R9, P0, RZ, -R47, RZ ;  /* 0x8000002fff097210 */ /* 0x000fe20007f1e0ff */
[----:B------:R-:W-:Y:S01]  /*0830*/  IMAD.MOV.U32 R6, RZ, RZ, R2 ;  /* 0x000000ffff067224 */ /* 0x000fe200078e0002 */
[----:B------:R-:W-:Y:S01]  /*0840*/  I2FP.F32.U32 R0, R4 ;  /* 0x0000000400007245 */ /* 0x000fe20000201000 */
[----:B------:R-:W-:Y:S02]  /*0850*/  IMAD.MOV.U32 R7, RZ, RZ, R17 ;  /* 0x000000ffff077224 */ /* 0x000fe400078e0011 */
[----:B------:R-:W1:Y:S01]  /*0860*/  LDC.64 R26, c[0x0][0x640] ;  /* 0x00019000ff1a7b82 */ /* 0x000e620000000a00 */
[----:B------:R-:W-:-:S02]  /*0870*/  IMAD.X R11, RZ, RZ, ~R5, P0 ;  /* 0x000000ffff0b7224 */ /* 0x000fc400000e0e05 */
[----:B------:R-:W-:Y:S01]  /*0880*/  FMUL R0, R0, UR4 ;  /* 0x0000000400007c20 */ /* 0x000fe20008400000 */
[----:B------:R-:W-:Y:S01]  /*0890*/  IMAD.WIDE.U32 R6, R9, R20, R6 ;  /* 0x0000001409067225 */ /* 0x000fe200078e0006 */
[----:B------:R-:W-:-:S03]  /*08a0*/  ULDC UR4, c[0x0][0x154] ;  /* 0x0000550000047ab9 */ /* 0x000fc60000000800 */
[----:B------:R-:W-:Y:S01]  /*08b0*/  IMAD R8, R11, R20, RZ ;  /* 0x000000140b087224 */ /* 0x000fe200078e02ff */
[----:B------:R-:W2:Y:S01]  /*08c0*/  LDC R5, c[0x0][0x144] ;  /* 0x00005100ff057b82 */ /* 0x000ea20000000800 */
[----:B------:R-:W3:Y:S02]  /*08d0*/  F2I.U32.TRUNC.NTZ R0, R0 ;  /* 0x0000000000007305 */ /* 0x000ee4000020f000 */
[----:B------:R-:W-:-:S04]  /*08e0*/  IMAD R9, R9, R21, R8 ;  /* 0x0000001509097224 */ /* 0x000fc800078e0208 */
[----:B------:R-:W-:Y:S01]  /*08f0*/  IMAD.IADD R7, R7, 0x1, R9 ;  /* 0x0000000107077824 */ /* 0x000fe200078e0209 */
[----:B------:R-:W4:Y:S01]  /*0900*/  LDC R12, c[0x0][0x608] ;  /* 0x00018200ff0c7b82 */ /* 0x000f220000000800 */
[----:B------:R-:W-:-:S03]  /*0910*/  IMAD.MOV.U32 R9, RZ, RZ, -0x1 ;  /* 0xffffffffff097424 */ /* 0x000fc600078e00ff */
[-CC-:B0-----:R-:W-:Y:S02]  /*0920*/  SHF.R.U64 R20, R6, R10.reuse, R7.reuse ;  /* 0x0000000a06147219 */ /* 0x181fe40000001207 */
[----:B------:R-:W-:Y:S02]  /*0930*/  I2FP.F32.U32 R6, R3 ;  /* 0x0000000300067245 */ /* 0x000fe40000201000 */
[----:B------:R-:W0:Y:S01]  /*0940*/  LDC R24, c[0x0][0x658] ;  /* 0x00019600ff187b82 */ /* 0x000e220000000800 */
[----:B-1----:R-:W-:Y:S01]  /*0950*/  ISETP.NE.U32.AND P0, PT, R26, RZ, PT ;  /* 0x000000ff1a00720c */ /* 0x002fe20003f05070 */
[----:B---3--:R-:W-:Y:S01]  /*0960*/  IMAD.MOV R8, RZ, RZ, -R0 ;  /* 0x000000ffff087224 */ /* 0x008fe200078e0a00 */
[----:B------:R-:W-:Y:S01]  /*0970*/  SHF.R.U32.HI R7, RZ, R10, R7 ;  /* 0x0000000aff077219 */ /* 0x000fe20000011607 */
[----:B------:R-:W-:Y:S01]  /*0980*/  FMUL R6, R6, UR4 ;  /* 0x0000000406067c20 */ /* 0x000fe20008400000 */
[----:B------:R-:W-:-:S03]  /*0990*/  ISETP.NE.AND.EX P0, PT, R27, RZ, PT, P0 ;  /* 0x000000ff1b00720c */ /* 0x000fc60003f05300 */
[----:B------:R-:W1:Y:S01]  /*09a0*/  LDC R14, c[0x0][0x148] ;  /* 0x00005200ff0e7b82 */ /* 0x000e620000000800 */
[----:B--2---:R-:W-:-:S07]  /*09b0*/  IMAD R0, R5, R8, R4 ;  /* 0x0000000805007224 */ /* 0x004fce00078e0204 */
[----:B------:R-:W2:Y:S01]  /*09c0*/  LDC R22, c[0x0][0x600] ;  /* 0x00018000ff167b82 */ /* 0x000ea20000000800 */
[-CC-:B----4-:R-:W-:Y:S02]  /*09d0*/  SHF.R.U64 R28, R20, R12.reuse, R7.reuse ;  /* 0x0000000c141c7219 */ /* 0x190fe40000001207 */
[----:B------:R-:W-:Y:S01]  /*09e0*/  SHF.R.U32.HI R5, RZ, R12, R7 ;  /* 0x0000000cff057219 */ /* 0x000fe20000011607 */
[----:B------:R-:W-:Y:S01]  /*09f0*/  IMAD.MOV.U32 R7, RZ, RZ, 0x1 ;  /* 0x00000001ff077424 */ /* 0x000fe200078e00ff */
[----:B------:R3:W4:Y:S03]  /*0a00*/  F2I.U32.TRUNC.NTZ R12, R6 ;  /* 0x00000006000c7305 */ /* 0x000726000020f000 */
[----:B------:R-:W1:Y:S01]  /*0a10*/  LDC R15, c[0x0][0x648] ;  /* 0x00019200ff0f7b82 */ /* 0x000e620000000800 */
[-C--:B0-----:R-:W-:Y:S02]  /*0a20*/  SHF.L.U32 R4, R9, R24.reuse, RZ ;  /* 0x0000001809047219 */ /* 0x081fe400000006ff */
[----:B------:R-:W-:-:S02]  /*0a30*/  SHF.R.U64 R30, R28, R24, R5 ;  /* 0x000000181c1e7219 */ /* 0x000fc40000001205 */
[----:B------:R-:W-:Y:S02]  /*0a40*/  LOP3.LUT R11, RZ, R4, RZ, 0x33, !PT ;  /* 0x00000004ff0b7212 */ /* 0x000fe400078e33ff */
[-C--:B------:R-:W-:Y:S01]  /*0a50*/  SHF.R.U32.HI R5, RZ, R24.reuse, R5 ;  /* 0x00000018ff057219 */ /* 0x080fe20000011605 */
[----:B------:R-:W0:Y:S01]  /*0a60*/  LDC R21, c[0x0][0x638] ;  /* 0x00018e00ff157b82 */ /* 0x000e220000000800 */
[----:B------:R-:W-:Y:S01]  /*0a70*/  SHF.L.U32 R10, R7, R24, RZ ;  /* 0x00000018070a7219 */ /* 0x000fe200000006ff */
[----:B------:R-:W-:-:S06]  /*0a80*/  IMAD.MOV.U32 R4, RZ, RZ, R30 ;  /* 0x000000ffff047224 */ /* 0x000fcc00078e001e */
[----:B------:R-:W0:Y:S01]  /*0a90*/  LDC R41, c[0x0][0x610] ;  /* 0x00018400ff297b82 */ /* 0x000e220000000800 */
[----:B---34-:R-:W-:Y:S05]  /*0aa0*/  @!P0 BRA `(.L_x_6) ;  /* 0x0000000000288947 */ /* 0x018fea0003800000 */
[----:B------:R-:W3:Y:S02]  /*0ab0*/  LDC R9, c[0x0][0x64c] ;  /* 0x00019300ff097b82 */ /* 0x000ee40000000800 */
[----:B---3--:R-:W-:-:S05]  /*0ac0*/  IADD3 R9, P0, R30, R9, RZ ;  /* 0x000000091e097210 */ /* 0x008fca0007f1e0ff */
        /* <DEDUP_REMOVED lines=8> */
.L_x_6:
[----:B-1----:R-:W-:Y:S01]  /*0b50*/  SHF.R.U64 R4, R4, R15, R5 ;  /* 0x0000000f04047219 */ /* 0x002fe20000001205 */
[----:B--2---:R-:W-:Y:S01]  /*0b60*/  VIADD R5, R22, 0xffffffff ;  /* 0xffffffff16057836 */ /* 0x004fe20000000000 */
[----:B------:R-:W-:Y:S01]  /*0b70*/  LOP3.LUT R11, R28, R11, RZ, 0xc0, !PT ;  /* 0x0000000b1c0b7212 */ /* 0x000fe200078ec0ff */
[----:B------:R-:W-:Y:S02]  /*0b80*/  IMAD.MOV R12, RZ, RZ, -R12 ;  /* 0x000000ffff0c7224 */ /* 0x000fe400078e0a0c */
[----:B------:R-:W-:Y:S02]  /*0b90*/  IMAD.MOV R6, RZ, RZ, -R4 ;  /* 0x000000ffff067224 */ /* 0x000fe400078e0a04 */
[----:B------:R-:W-:Y:S01]  /*0ba0*/  IMAD R11, R10, R4, R11 ;  /* 0x000000040a0b7224 */ /* 0x000fe200078e020b */
[----:B------:R-:W-:Y:S01]  /*0bb0*/  LOP3.LUT R4, R20, R5, RZ, 0xc0, !PT ;  /* 0x0000000514047212 */ /* 0x000fe200078ec0ff */
[----:B------:R-:W-:Y:S02]  /*0bc0*/  @P3 IMAD R0, R14, R12, R3 ;  /* 0x0000000c0e003224 */ /* 0x000fe400078e0203 */
[----:B0-----:R-:W-:-:S02]  /*0bd0*/  IMAD R3, R6, R21, R30 ;  /* 0x0000001506037224 */ /* 0x001fc400078e021e */
[----:B------:R-:W-:Y:S02]  /*0be0*/  IMAD R41, R11, R41, R0 ;  /* 0x000000290b297224 */ /* 0x000fe400078e0200 */
[----:B------:R-:W-:Y:S02]  /*0bf0*/  IMAD R4, R3, R22, R4 ;  /* 0x0000001603047224 */ /* 0x000fe400078e0204 */
[----:B------:R-:W-:-:S03]  /*0c00*/  IMAD.MOV.U32 R0, RZ, RZ, 0x1 ;  /* 0x00000001ff007424 */ /* 0x000fc600078e00ff */
[----:B------:R-:W-:Y:S02]  /*0c10*/  SEL R42, R4, R41, !P3 ;  /* 0x00000029042a7207 */ /* 0x000fe40005800000 */
[----:B------:R-:W-:-:S07]  /*0c20*/  SEL R41, R41, R4, !P3 ;  /* 0x0000000429297207 */ /* 0x000fce0005800000 */
.L_x_4:
[----:B------:R-:W-:-:S08]  /*0c30*/  NOP ;  /* 0x0000000000007918 */ /* 0x000fd00000000000 */
[----:B------:R-:W0:Y:S02]  /*0c40*/  USETMAXREG.TRY_ALLOC.CTAPOOL UP0, 0xe8 ;  /* 0x000000e8000079c8 */ /* 0x000e240008000600 */
[----:B0-----:R-:W-:-:S13]  /*0c50*/  PLOP3.LUT P0, PT, PT, PT, UP0, 0x80, 0x0 ;  /* 0x000000000000781c */ /* 0x001fda0003f0f008 */
[----:B------:R-:W-:Y:S05]  /*0c60*/  @!P0 BRA `(.L_x_4) ;  /* 0xfffffffc00f08947 */ /* 0x000fea000383ffff */
[----:B------:R-:W-:Y:S01]  /*0c70*/  ULDC.64 UR4, c[0x0][0x598] ;  /* 0x0001660000047ab9 */ /* 0x000fe20000000a00 */
[----:B------:R-:W-:Y:S01]  /*0c80*/  ULDC.64 UR36, c[0x0][0x208] ;  /* 0x0000820000247ab9 */ /* 0x000fe20000000a00 */
[----:B------:R-:W-:-:S04]  /*0c90*/  ISETP.NE.U32.AND P0, PT, RZ, UR4, PT ;  /* 0x00000004ff007c0c */ /* 0x000fc8000bf05070 */
[----:B------:R-:W-:-:S13]  /*0ca0*/  ISETP.NE.AND.EX P0, PT, RZ, UR5, PT, P0 ;  /* 0x00000005ff007c0c */ /* 0x000fda000bf05300 */
[----:B------:R-:W-:Y:S05]  /*0cb0*/  @!P0 BRA `(.L_x_7) ;  /* 0x00000000001c8947 */ /* 0x000fea0003800000 */
[----:B------:R-:W0:Y:S02]  /*0cc0*/  LDC.64 R4, c[0x0][0x598] ;  /* 0x00016600ff047b82 */ /* 0x000e240000000a00 */
[----:B0-----:R-:W2:Y:S02]  /*0cd0*/  LDG.E.64 R4, desc[UR36][R4.64] ;  /* 0x0000002404047981 */ /* 0x001ea4000c1e1b00 */
[----:B--2---:R-:W-:-:S04]  /*0ce0*/  ISETP.NE.U32.AND P0, PT, R4, RZ, PT ;  /* 0x000000ff0400720c */ /* 0x004fc80003f05070 */
[----:B------:R-:W-:-:S13]  /*0cf0*/  ISETP.NE.AND.EX P0, PT, R5, RZ, PT, P0 ;  /* 0x000000ff0500720c */ /* 0x000fda0003f05300 */
[----:B------:R-:W-:Y:S05]  /*0d00*/  @!P0 BRA `(.L_x_7) ;  /* 0x0000000000088947 */ /* 0x000fea0003800000 */
[----:B------:R0:W5:Y:S01]  /*0d10*/  LD.E R22, desc[UR36][R4.64] ;  /* 0x0000002404167980 */ /* 0x000162000c101900 */
[----:B------:R-:W-:Y:S05]  /*0d20*/  BRA `(.L_x_8) ;  /* 0x0000000000247947 */ /* 0x000fea0003800000 */
.L_x_7:
[----:B------:R-:W-:Y:S02]  /*0d30*/  ULDC.64 UR4, c[0x0][0x588] ;  /* 0x0001620000047ab9 */ /* 0x000fe40000000a00 */
[----:B------:R-:W-:-:S04]  /*0d40*/  ISETP.NE.U32.AND P0, PT, RZ, UR4, PT ;  /* 0x00000004ff007c0c */ /* 0x000fc8000bf05070 */
[----:B------:R-:W-:-:S13]  /*0d50*/  ISETP.NE.AND.EX P0, PT, RZ, UR5, PT, P0 ;  /* 0x00000005ff007c0c */ /* 0x000fda000bf05300 */
[----:B------:R-:W-:Y:S05]  /*0d60*/  @!P0 BRA `(.L_x_9) ;  /* 0x00000000000c8947 */ /* 0x000fea0003800000 */
[----:B------:R-:W0:Y:S02]  /*0d70*/  LDC.64 R22, c[0x0][0x588] ;  /* 0x00016200ff167b82 */ /* 0x000e240000000a00 */
[----:B0-----:R1:W5:Y:S01]  /*0d80*/  LDG.E R22, desc[UR36][R22.64] ;  /* 0x0000002416167981 */ /* 0x001362000c1e1900 */
[----:B------:R-:W-:Y:S05]  /*0d90*/  BRA `(.L_x_8) ;  /* 0x0000000000087947 */ /* 0x000fea0003800000 */
.L_x_9:
[----:B------:R-:W-:Y:S02]  /*0da0*/  ULDC UR4, c[0x0][0x580] ;  /* 0x0001600000047ab9 */ /* 0x000fe40000000800 */
[----:B------:R-:W-:-:S07]  /*0db0*/  IMAD.U32 R22, RZ, RZ, UR4 ;  /* 0x00000004ff167e24 */ /* 0x000fce000f8e00ff */
.L_x_8:
[----:B------:R-:W-:Y:S02]  /*0dc0*/  ULDC.64 UR4, c[0x0][0x5a0] ;  /* 0x0001680000047ab9 */ /* 0x000fe40000000a00 */
[----:B------:R-:W-:-:S04]  /*0dd0*/  ISETP.NE.U32.AND P0, PT, RZ, UR4, PT ;  /* 0x00000004ff007c0c */ /* 0x000fc8000bf05070 */
[----:B------:R-:W-:-:S13]  /*0de0*/  ISETP.NE.AND.EX P0, PT, RZ, UR5, PT, P0 ;  /* 0x00000005ff007c0c */ /* 0x000fda000bf05300 */
[----:B------:R-:W-:Y:S05]  /*0df0*/  @!P0 BRA `(.L_x_10) ;  /* 0x00000000001c8947 */ /* 0x000fea0003800000 */
[----:B0-----:R-:W0:Y:S02]  /*0e00*/  LDC.64 R4, c[0x0][0x5a0] ;  /* 0x00016800ff047b82 */ /* 0x001e240000000a00 */
[----:B0-----:R-:W2:Y:S02]  /*0e10*/  LDG.E.64 R4, desc[UR36][R4.64] ;  /* 0x0000002404047981 */ /* 0x001ea4000c1e1b00 */
[----:B--2---:R-:W-:-:S04]  /*0e20*/  ISETP.NE.U32.AND P0, PT, R4, RZ, PT ;  /* 0x000000ff0400720c */ /* 0x004fc80003f05070 */
[----:B------:R-:W-:-:S13]  /*0e30*/  ISETP.NE.AND.EX P0, PT, R5, RZ, PT, P0 ;  /* 0x000000ff0500720c */ /* 0x000fda0003f05300 */
[----:B------:R-:W-:Y:S05]  /*0e40*/  @!P0 BRA `(.L_x_10) ;  /* 0x0000000000088947 */ /* 0x000fea0003800000 */
[----:B-1----:R0:W5:Y:S01]  /*0e50*/  LD.E R23, desc[UR36][R4.64] ;  /* 0x0000002404177980 */ /* 0x002162000c101900 */
[----:B------:R-:W-:Y:S05]  /*0e60*/  BRA `(.L_x_11) ;  /* 0x0000000000247947 */ /* 0x000fea0003800000 */
.L_x_10:
[----:B------:R-:W-:Y:S02]  /*0e70*/  ULDC.64 UR4, c[0x0][0x590] ;  /* 0x0001640000047ab9 */ /* 0x000fe40000000a00 */
[----:B------:R-:W-:-:S04]  /*0e80*/  ISETP.NE.U32.AND P0, PT, RZ, UR4, PT ;  /* 0x00000004ff007c0c */ /* 0x000fc8000bf05070 */
[----:B------:R-:W-:-:S13]  /*0e90*/  ISETP.NE.AND.EX P0, PT, RZ, UR5, PT, P0 ;  /* 0x00000005ff007c0c */ /* 0x000fda000bf05300 */
[----:B------:R-:W-:Y:S05]  /*0ea0*/  @!P0 BRA `(.L_x_12) ;  /* 0x00000000000c8947 */ /* 0x000fea0003800000 */
[----:B0-----:R-:W1:Y:S02]  /*0eb0*/  LDC.64 R4, c[0x0][0x590] ;  /* 0x00016400ff047b82 */ /* 0x001e640000000a00 */
[----:B-1----:R1:W5:Y:S01]  /*0ec0*/  LDG.E R23, desc[UR36][R4.64] ;  /* 0x0000002404177981 */ /* 0x002362000c1e1900 */
[----:B------:R-:W-:Y:S05]  /*0ed0*/  BRA `(.L_x_11) ;  /* 0x0000000000087947 */ /* 0x000fea0003800000 */
.L_x_12:
[----:B------:R-:W-:Y:S02]  /*0ee0*/  ULDC UR4, c[0x0][0x584] ;  /* 0x0001610000047ab9 */ /* 0x000fe40000000800 */
[----:B-1----:R-:W-:-:S07]  /*0ef0*/  IMAD.U32 R23, RZ, RZ, UR4 ;  /* 0x00000004ff177e24 */ /* 0x002fce000f8e00ff */
.L_x_11:
[----:B------:R-:W-:-:S13]  /*0f00*/  LOP3.LUT P0, RZ, R0, 0xff, RZ, 0xc0, !PT ;  /* 0x000000ff00ff7812 */ /* 0x000fda000780c0ff */
[----:B------:R-:W-:Y:S05]  /*0f10*/  @!P0 EXIT ;  /* 0x000000000000894d */ /* 0x000fea0003800000 */
[----:B------:R-:W-:Y:S01]  /*0f20*/  ULDC UR4, c[0x0][0x28c] ;  /* 0x0000a30000047ab9 */ /* 0x000fe20000000800 */
[----:B------:R-:W-:Y:S01]  /*0f30*/  LOP3.LUT R50, R19, 0x1, RZ, 0xfc, !PT ;  /* 0x0000000113327812 */ /* 0x000fe200078efcff */
[----:B------:R-:W-:Y:S01]  /*0f40*/  UIADD3 UR4, UR4, 0x7f, URZ ;  /* 0x0000007f04047890 */ /* 0x000fe2000fffe03f */
[----:B------:R-:W-:Y:S01]  /*0f50*/  UMOV UR38, URZ ;  /* 0x0000003f00267c82 */ /* 0x000fe20008000000 */
[----:B------:R-:W-:Y:S02]  /*0f60*/  UMOV UR39, URZ ;  /* 0x0000003f00277c82 */ /* 0x000fe40008000000 */
[----:B------:R-:W-:-:S04]  /*0f70*/  USHF.R.S32.HI UR5, URZ, 0x1f, UR4 ;  /* 0x0000001f3f057899 */ /* 0x000fc80008011404 */
[----:B------:R-:W-:-:S04]  /*0f80*/  ULEA.HI UR5, UR5, UR4, URZ, 0x7 ;  /* 0x0000000405057291 */ /* 0x000fc8000f8f383f */
[----:B------:R-:W-:-:S12]  /*0f90*/  USHF.R.S32.HI UR40, URZ, 0x7, UR5 ;  /* 0x000000073f287899 */ /* 0x000fd80008011405 */
.L_x_66:
[----:B------:R-:W-:Y:S01]  /*0fa0*/  LOP3.LUT R0, R18, 0x80, RZ, 0xc0, !PT ;  /* 0x0000008012007812 */ /* 0x000fe200078ec0ff */
[----:B------:R-:W2:Y:S01]  /*0fb0*/  S2UR UR7, SR_CgaCtaId ;  /* 0x00000000000779c3 */ /* 0x000ea20000008800 */
[----:B------:R-:W-:Y:S02]  /*0fc0*/  UMOV UR6, 0x400 ;  /* 0x0000040000067882 */ /* 0x000fe40000000000 */
[----:B------:R-:W-:-:S06]  /*0fd0*/  SHF.R.U32.HI R0, RZ, 0x7, R0 ;  /* 0x00000007ff007819 */ /* 0x000fcc0000011600 */
[----:B---3--:R-:W3:Y:S01]  /*0fe0*/  SHFL.IDX PT, R0, R0, RZ, 0x1f ;  /* 0x00001fff00007589 */ /* 0x008ee200000e0000 */
[----:B--2---:R-:W-:Y:S01]  /*0ff0*/  ULEA UR6, UR7, UR6, 0x18 ;  /* 0x0000000607067291 */ /* 0x004fe2000f8ec03f */
[----:B---3--:R-:W-:-:S13]  /*1000*/  R2UR UR4, R0 ;  /* 0x00000000000472ca */ /* 0x008fda00000e0000 */
[----:B------:R-:W-:-:S04]  /*1010*/  ULEA.HI UR5, UR4, UR4, URZ, 0x1 ;  /* 0x0000000404057291 */ /* 0x000fc8000f8f083f */
[----:B------:R-:W-:-:S04]  /*1020*/  ULOP3.LUT UR5, UR5, 0x7fffe, URZ, 0xc0, !UPT ;  /* 0x0007fffe05057892 */ /* 0x000fc8000f8ec03f */
[----:B------:R-:W-:-:S03]  /*1030*/  UIADD3 UR5, UR4, -UR5, URZ ;  /* 0x8000000504057290 */ /* 0x000fc6000fffe03f */
[----:B------:R-:W-:Y:S01]  /*1040*/  ULDC UR4, c[0x0][0x28c] ;  /* 0x0000a30000047ab9 */ /* 0x000fe20000000800 */
[----:B------:R-:W-:Y:S01]  /*1050*/  ULEA UR5, UR5, UR6, 0xd ;  /* 0x0000000605057291 */ /* 0x000fe2000f8e683f */
[----:B------:R-:W-:-:S03]  /*1060*/  ISETP.LT.AND P0, PT, RZ, UR4, PT ;  /* 0x00000004ff007c0c */ /* 0x000fc6000bf01270 */
[----:B------:R-:W-:-:S04]  /*1070*/  UIADD3 UR5, UR5, 0x180, URZ ;  /* 0x0000018005057890 */ /* 0x000fc8000fffe03f */
[----:B------:R-:W-:-:S04]  /*1080*/  USHF.R.U32.HI UR5, URZ, 0x4, UR5 ;  /* 0x000000043f057899 */ /* 0x000fc80008011605 */
[----:B------:R-:W-:-:S04]  /*1090*/  ULOP3.LUT UR5, UR5, 0x3fff, URZ, 0xc0, !UPT ;  /* 0x00003fff05057892 */ /* 0x000fc8000f8ec03f */
[----:B------:R-:W-:Y:S01]  /*10a0*/  ULOP3.LUT UR41, UR5, 0x10000, URZ, 0xfc, !UPT ;  /* 0x0001000005297892 */ /* 0x000fe2000f8efc3f */
[----:B------:R-:W-:Y:S11]  /*10b0*/  @P0 BRA `(.L_x_13) ;  /* 0x0000000000400947 */ /* 0x000ff60003800000 */
[----:B------:R-:W-:Y:S01]  /*10c0*/  MOV R0, 0x0 ;  /* 0x0000000000007802 */ /* 0x000fe20000000f00 */
[----:B------:R-:W-:Y:S01]  /*10d0*/  ULDC.64 UR4, c[0x4][0x68] ;  /* 0x01001a0000047ab9 */ /* 0x000fe20000000a00 */
[----:B------:R-:W-:Y:S01]  /*10e0*/  ULDC.64 UR6, c[0x4][0x8] ;  /* 0x0100020000067ab9 */ /* 0x000fe20000000a00 */
[----:B01----:R-:W-:Y:S01]  /*10f0*/  IMAD.U32 R4, RZ, RZ, UR4 ;  /* 0x00000004ff047e24 */ /* 0x003fe2000f8e00ff */
[----:B------:R0:W1:Y:S01]  /*1100*/  LDC.64 R14, c[0x4][R0] ;  /* 0x01000000000e7b82 */ /* 0x0000620000000a00 */
[----:B------:R-:W-:Y:S01]  /*1110*/  IMAD.U32 R5, RZ, RZ, UR5 ;  /* 0x00000005ff057e24 */ /* 0x000fe2000f8e00ff */
[----:B------:R-:W-:Y:S01]  /*1120*/  ULDC.64 UR4, c[0x4][0x70] ;  /* 0x01001c0000047ab9 */ /* 0x000fe20000000a00 */
[----:B------:R-:W-:Y:S02]  /*1130*/  IMAD.U32 R10, RZ, RZ, UR6 ;  /* 0x00000006ff0a7e24 */ /* 0x000fe4000f8e00ff */
[----:B------:R-:W-:Y:S02]  /*1140*/  IMAD.U32 R6, RZ, RZ, UR4 ;  /* 0x00000004ff067e24 */ /* 0x000fe4000f8e00ff */
[----:B------:R-:W-:-:S02]  /*1150*/  IMAD.U32 R7, RZ, RZ, UR5 ;  /* 0x00000005ff077e24 */ /* 0x000fc4000f8e00ff */
[----:B------:R-:W-:Y:S02]  /*1160*/  IMAD.U32 R11, RZ, RZ, UR7 ;  /* 0x00000007ff0b7e24 */ /* 0x000fe4000f8e00ff */
[----:B------:R-:W-:Y:S02]  /*1170*/  IMAD.MOV.U32 R8, RZ, RZ, 0x1e1 ;  /* 0x000001e1ff087424 */ /* 0x000fe400078e00ff */
[----:B------:R-:W-:Y:S02]  /*1180*/  IMAD.MOV.U32 R12, RZ, RZ, 0x1 ;  /* 0x00000001ff0c7424 */ /* 0x000fe400078e00ff */
[----:B0-----:R-:W-:-:S07]  /*1190*/  IMAD.MOV.U32 R13, RZ, RZ, RZ ;  /* 0x000000ffff0d7224 */ /* 0x001fce00078e00ff */
[----:B------:R-:W-:-:S07]  /*11a0*/  LEPC R20, `(.L_x_13) ;  /* 0x000000001014794e */ /* 0x000fce0000000000 */
[----:B-1---5:R-:W-:Y:S05]  /*11b0*/  CALL.ABS.NOINC R14 ;  /* 0x000000000e007343 */ /* 0x022fea0003c00000 */
.L_x_13:
[----:B------:R-:W-:-:S13]  /*11c0*/  ISETP.NE.AND P0, PT, R50, 0x3, PT ;  /* 0x000000033200780c */ /* 0x000fda0003f05270 */
[----:B------:R-:W-:Y:S05]  /*11d0*/  @!P0 BRA `(.L_x_14) ;  /* 0x0000000000048947 */ /* 0x000fea0003800000 */
[----:B------:R-:W-:Y:S01]  /*11e0*/  BPT.TRAP 0x1 ;  /* 0x000000040000795c */ /* 0x000fe20000300000 */
.L_x_14:
[----:B------:R-:W2:Y:S01]  /*11f0*/  S2UR UR5, SR_CgaCtaId ;  /* 0x00000000000579c3 */ /* 0x000ea20000008800 */
[----:B------:R-:W-:Y:S01]  /*1200*/  UMOV UR4, 0x400 ;  /* 0x0000040000047882 */ /* 0x000fe20000000000 */
[----:B------:R-:W-:Y:S02]  /*1210*/  IMAD.U32 R0, RZ, RZ, UR38 ;  /* 0x00000026ff007e24 */ /* 0x000fe4000f8e00ff */
[----:B------:R-:W-:-:S03]  /*1220*/  IMAD.U32 R3, RZ, RZ, UR39 ;  /* 0x00000027ff037e24 */ /* 0x000fc6000f8e00ff */
[----:B------:R-:W-:Y:S01]  /*1230*/  SHF.L.U32 R0, R0, 0x1f, RZ ;  /* 0x0000001f00007819 */ /* 0x000fe200000006ff */
[----:B--2---:R-:W-:-:S06]  /*1240*/  ULEA UR4, UR5, UR4, 0x18 ;  /* 0x0000000405047291 */ /* 0x004fcc000f8ec03f */
[----:B------:R-:W-:-:S04]  /*1250*/  IMAD.U32 R6, RZ, RZ, UR4 ;  /* 0x00000004ff067e24 */ /* 0x000fc8000f8e00ff */
[----:B------:R-:W-:-:S04]  /*1260*/  IMAD R3, R3, 0x8, R6 ;  /* 0x0000000803037824 */ /* 0x000fc800078e0206 */
[----:B------:R2:W3:Y:S01]  /*1270*/  SYNCS.PHASECHK.TRANS64.TRYWAIT P1, [R3+URZ], R0 ;  /* 0x00000000030075a7 */ /* 0x0004e2000802017f */
[----:B------:R-:W-:Y:S05]  /*1280*/  @!P0 BRA `(.L_x_15) ;  /* 0x0000000000048947 */ /* 0x000fea0003800000 */
[----:B------:R-:W-:Y:S01]  /*1290*/  BPT.TRAP 0x1 ;  /* 0x000000040000795c */ /* 0x000fe20000300000 */
.L_x_15:
[----:B---3--:R-:W-:Y:S05]  /*12a0*/  @P1 BRA `(.L_x_16) ;  /* 0x0000000000081947 */ /* 0x008fea0003800000 */
[----:B------:R-:W3:Y:S02]  /*12b0*/  SYNCS.PHASECHK.TRANS64.TRYWAIT P1, [R3+URZ], R0 ;  /* 0x00000000030075a7 */ /* 0x000ee4000802017f */
[----:B---3--:R-:W-:Y:S05]  /*12c0*/  @!P1 BRA `(.L_x_17) ;  /* 0x0000003c000c9947 */ /* 0x008fea0003800000 */
.L_x_16:
[----:B------:R-:W-:-:S04]  /*12d0*/  UISETP.LT.AND UP0, UPT, UR40, 0x1, UPT ;  /* 0x000000012800788c */ /* 0x000fc8000bf01270 */
[----:B------:R-:W-:-:S06]  /*12e0*/  USEL UR4, UR40, 0x1, UP0 ;  /* 0x0000000128047887 */ /* 0x000fcc0008000000 */
[----:B--23--:R-:W-:Y:S01]  /*12f0*/  IMAD.U32 R0, RZ, RZ, UR4 ;  /* 0x00000004ff007e24 */ /* 0x00cfe2000f8e00ff */
[----:B------:R-:W-:Y:S05]  /*1300*/  WARPSYNC.ALL ;  /* 0x0000000000007948 */ /* 0x000fea0003800000 */
[----:B------:R-:W-:-:S04]  /*1310*/  IADD3 R0, -R0, UR40, RZ ;  /* 0x0000002800007c10 */ /* 0x000fc8000fffe1ff */
[----:B------:R-:W-:Y:S02]  /*1320*/  ISETP.GE.AND P1, PT, R0, 0x1, PT ;  /* 0x000000010000780c */ /* 0x000fe40003f26270 */
[----:B------:R-:W-:Y:S01]  /*1330*/  R2UR UR4, R6 ;  /* 0x00000000060472ca */ /* 0x000fe200000e0000 */
[----:B------:R-:W-:Y:S01]  /*1340*/  ULEA UR6, UR39, UR41, 0xb ;  /* 0x0000002927067291 */ /* 0x000fe2000f8e583f */
[----:B------:R-:W-:Y:S01]  /*1350*/  WARPGROUP.ARRIVE ;  /* 0x00000000000079c5 */ /* 0x000fe20000000000 */
[----:B------:R-:W-:Y:S01]  /*1360*/  UMOV UR9, 0x40000040 ;  /* 0x4000004000097882 */ /* 0x000fe20000000000 */
[----:B------:R-:W-:Y:S01]  /*1370*/  UMOV UR11, 0x40000040 ;  /* 0x40000040000b7882 */ /* 0x000fe20000000000 */
[----:B------:R-:W-:-:S03]  /*1380*/  UIADD3 UR7, UR6, 0x400, URZ ;  /* 0x0000040006077890 */ /* 0x000fc6000fffe03f */
[----:B------:R-:W-:-:S05]  /*1390*/  UMOV UR8, UR6 ;  /* 0x0000000600087c82 */ /* 0x000fca0008000000 */
[----:B------:R-:W-:-:S04]  /*13a0*/  UIADD3 UR4, UR4, 0x30180, URZ ;  /* 0x0003018004047890 */ /* 0x000fc8000fffe03f */
[----:B------:R-:W-:-:S04]  /*13b0*/  USHF.R.U32.HI UR4, URZ, 0x4, UR4 ;  /* 0x000000043f047899 */ /* 0x000fc80008011604 */
[----:B------:R-:W-:-:S04]  /*13c0*/  ULOP3.LUT UR4, UR4, 0x3fff, URZ, 0xc0, !UPT ;  /* 0x00003fff04047892 */ /* 0x000fc8000f8ec03f */
[----:B------:R-:W-:-:S04]  /*13d0*/  ULOP3.LUT UR4, UR4, 0x10000, URZ, 0xfc, !UPT ;  /* 0x0001000004047892 */ /* 0x000fc8000f8efc3f */
[----:B------:R-:W-:-:S07]  /*13e0*/  ULEA UR5, UR39, UR4, 0x7 ;  /* 0x0000000427057291 */ /* 0x000fce000f8e383f */
[----:B------:R-:W-:Y:S02]  /*13f0*/  UMOV UR10, UR5 ;  /* 0x00000005000a7c82 */ /* 0x000fe40008000000 */
[----:B------:R-:W-:Y:S01]  /*1400*/  IGMMA.64x16x32.S8.S8 R32, gdesc[UR8], RZ, !UPT, gsb0 ;  /* 0x00600000082079f1 */ /* 0x000fe2000c0410ff */
[----:B------:R-:W-:Y:S01]  /*1410*/  UMOV UR8, UR7 ;  /* 0x0000000700087c82 */ /* 0x000fe20008000000 */
[----:B------:R-:W-:Y:S01]  /*1420*/  UMOV UR9, 0x40000040 ;  /* 0x4000004000097882 */ /* 0x000fe20000000000 */
[----:B------:R-:W-:Y:S01]  /*1430*/  UIADD3 UR7, UR6, 0x402, URZ ;  /* 0x0000040206077890 */ /* 0x000fe2000fffe03f */
[----:B------:R-:W-:Y:S02]  /*1440*/  WARPGROUP.DEPBAR.LE gsb0, 0x0 ;  /* 0x00008000000079c5 */ /* 0x000fe40000010000 */
[----:B------:R-:W-:-:S06]  /*1450*/  WARPGROUP.ARRIVE ;  /* 0x00000000000079c5 */ /* 0x000fcc0000000000 */
[----:B------:R-:W-:Y:S01]  /*1460*/  IGMMA.64x16x32.S8.S8 R24, gdesc[UR8], RZ, !UPT, gsb0 ;  /* 0x00600000081879f1 */ /* 0x000fe2000c0410ff */
[----:B------:R-:W-:Y:S02]  /*1470*/  UIADD3 UR8, UR6, 0x2, URZ ;  /* 0x0000000206087890 */ /* 0x000fe4000fffe03f */
[----:B------:R-:W-:Y:S01]  /*1480*/  UIADD3 UR10, UR5, 0x2, URZ ;  /* 0x00000002050a7890 */ /* 0x000fe2000fffe03f */
[----:B------:R-:W-:Y:S01]  /*1490*/  UMOV UR9, 0x40000040 ;  /* 0x4000004000097882 */ /* 0x000fe20000000000 */
[----:B------:R-:W-:Y:S01]  /*14a0*/  UMOV UR11, 0x40000040 ;  /* 0x40000040000b7882 */ /* 0x000fe20000000000 */
[----:B------:R-:W-:Y:S02]  /*14b0*/  WARPGROUP.DEPBAR.LE gsb0, 0x0 ;  /* 0x00008000000079c5 */ /* 0x000fe40000010000 */
[----:B------:R-:W-:-:S06]  /*14c0*/  WARPGROUP.ARRIVE ;  /* 0x00000000000079c5 */ /* 0x000fcc0000000000 */
[----:B------:R-:W-:Y:S01]  /*14d0*/  IGMMA.64x16x32.S8.S8 R32, gdesc[UR8], R32, gsb0 ;  /* 0x00600000082079f1 */ /* 0x000fe20008041020 */
[----:B------:R-:W-:Y:S01]  /*14e0*/  UMOV UR8, UR7 ;  /* 0x0000000700087c82 */ /* 0x000fe20008000000 */
[----:B------:R-:W-:Y:S01]  /*14f0*/  UMOV UR9, 0x40000040 ;  /* 0x4000004000097882 */ /* 0x000fe20000000000 */
[----:B------:R-:W-:Y:S01]  /*1500*/  UIADD3 UR7, UR6, 0x404, URZ ;  /* 0x0000040406077890 */ /* 0x000fe2000fffe03f */
[----:B------:R-:W-:Y:S02]  /*1510*/  WARPGROUP.DEPBAR.LE gsb0, 0x0 ;  /* 0x00008000000079c5 */ /* 0x000fe40000010000 */
[----:B------:R-:W-:-:S06]  /*1520*/  WARPGROUP.ARRIVE ;  /* 0x00000000000079c5 */ /* 0x000fcc0000000000 */
[----:B------:R-:W-:Y:S01]  /*1530*/  IGMMA.64x16x32.S8.S8 R24, gdesc[UR8], R24, gsb0 ;  /* 0x00600000081879f1 */ /* 0x000fe20008041018 */
        /* <DEDUP_REMOVED lines=9> */
[----:B------:R-:W-:Y:S02]  /*15d0*/  WARPGROUP.DEPBAR.LE gsb0, 0x0 ;  /* 0x00008000000079c5 */ /* 0x000fe40000010000 */
[----:B------:R-:W-:-:S06]  /*15e0*/  WARPGROUP.ARRIVE ;  /* 0x00000000000079c5 */ /* 0x000fcc0000000000 */
[----:B------:R-:W-:Y:S01]  /*15f0*/  IGMMA.64x16x32.S8.S8 R24, gdesc[UR8], R24, gsb0 ;  /* 0x00600000081879f1 */ /* 0x000fe20008041018 */
[----:B------:R-:W-:Y:S02]  /*1600*/  UIADD3 UR8, UR6, 0x6, URZ ;  /* 0x0000000606087890 */ /* 0x000fe4000fffe03f */
[----:B------:R-:W-:Y:S01]  /*1610*/  UIADD3 UR10, UR5, 0x6, URZ ;  /* 0x00000006050a7890 */ /* 0x000fe2000fffe03f */
[----:B------:R-:W-:Y:S01]  /*1620*/  UMOV UR9, 0x40000040 ;  /* 0x4000004000097882 */ /* 0x000fe20000000000 */
[----:B------:R-:W-:Y:S01]  /*1630*/  UMOV UR11, 0x40000040 ;  /* 0x40000040000b7882 */ /* 0x000fe20000000000 */
[----:B------:R-:W-:Y:S01]  /*1640*/  UIADD3 UR6, UR6, 0x406, URZ ;  /* 0x0000040606067890 */ /* 0x000fe2000fffe03f */
[----:B------:R-:W-:Y:S02]  /*1650*/  WARPGROUP.DEPBAR.LE gsb0, 0x0 ;  /* 0x00008000000079c5 */ /* 0x000fe40000010000 */
[----:B------:R-:W-:-:S06]  /*1660*/  WARPGROUP.ARRIVE ;  /* 0x00000000000079c5 */ /* 0x000fcc0000000000 */
[----:B------:R-:W-:Y:S01]  /*1670*/  IGMMA.64x16x32.S8.S8 R32, gdesc[UR8], R32, gsb0 ;  /* 0x00600000082079f1 */ /* 0x000fe20008041020 */
[----:B------:R-:W-:Y:S01]  /*1680*/  UMOV UR8, UR6 ;  /* 0x0000000600087c82 */ /* 0x000fe20008000000 */
[----:B------:R-:W-:Y:S01]  /*1690*/  UMOV UR9, 0x40000040 ;  /* 0x4000004000097882 */ /* 0x000fe20000000000 */
[----:B------:R-:W-:Y:S02]  /*16a0*/  WARPGROUP.DEPBAR.LE gsb0, 0x0 ;  /* 0x00008000000079c5 */ /* 0x000fe40000010000 */
[----:B------:R-:W-:-:S06]  /*16b0*/  WARPGROUP.ARRIVE ;  /* 0x00000000000079c5 */ /* 0x000fcc0000000000 */
[----:B------:R-:W-:Y:S03]  /*16c0*/  IGMMA.64x16x32.S8.S8 R24, gdesc[UR8], R24, gsb0 ;  /* 0x00600000081879f1 */ /* 0x000fe60008041018 */
[----:B------:R-:W-:Y:S02]  /*16d0*/  WARPGROUP.DEPBAR.LE gsb0, 0x0 ;  /* 0x00008000000079c5 */ /* 0x000fe40000010000 */
[----:B------:R-:W-:Y:S05]  /*16e0*/  @!P1 BRA `(.L_x_18) ;  /* 0x0000000400809947 */ /* 0x000fea0003800000 */
[----:B------:R-:W-:Y:S02]  /*16f0*/  UIADD3 UR5, UR39, 0x1, URZ ;  /* 0x0000000127057890 */ /* 0x000fe4000fffe03f */
[----:B------:R-:W-:Y:S02]  /*1700*/  IMAD.U32 R3, RZ, RZ, UR39 ;  /* 0x00000027ff037e24 */ /* 0x000fe4000f8e00ff */
[----:B------:R-:W-:-:S04]  /*1710*/  UISETP.NE.AND UP0, UPT, UR5, 0x6, UPT ;  /* 0x000000060500788c */ /* 0x000fc8000bf05270 */
[----:B------:R-:W-:Y:S02]  /*1720*/  USEL UR6, URZ, 0x1, UP0 ;  /* 0x000000013f067887 */ /* 0x000fe40008000000 */
[----:B------:R-:W-:Y:S02]  /*1730*/  USEL UR5, UR5, URZ, UP0 ;  /* 0x0000003f05057287 */ /* 0x000fe40008000000 */
[----:B------:R-:W-:-:S06]  /*1740*/  ULOP3.LUT UR6, UR38, UR6, URZ, 0x3c, !UPT ;  /* 0x0000000626067292 */ /* 0x000fcc000f8e3c3f */
[----:B------:R-:W-:-:S07]  /*1750*/  IMAD.U32 R7, RZ, RZ, UR6 ;  /* 0x00000006ff077e24 */ /* 0x000fce000f8e00ff */
.L_x_25:
[----:B------:R-:W-:Y:S05]  /*1760*/  @!P0 BRA `(.L_x_19) ;  /* 0x0000000000048947 */ /* 0x000fea0003800000 */
[----:B------:R-:W-:Y:S01]  /*1770*/  BPT.TRAP 0x1 ;  /* 0x000000040000795c */ /* 0x000fe20000300000 */
.L_x_19:
[----:B------:R-:W2:Y:S01]  /*1780*/  S2UR UR7, SR_CgaCtaId ;  /* 0x00000000000779c3 */ /* 0x000ea20000008800 */
[----:B------:R-:W-:Y:S01]  /*1790*/  UMOV UR6, 0x400 ;  /* 0x0000040000067882 */ /* 0x000fe20000000000 */
[----:B01----:R-:W-:Y:S01]  /*17a0*/  IMAD.U32 R5, RZ, RZ, UR5 ;  /* 0x00000005ff057e24 */ /* 0x003fe2000f8e00ff */
[----:B------:R-:W-:Y:S01]  /*17b0*/  SHF.L.U32 R4, R7, 0x1f, RZ ;  /* 0x0000001f07047819 */ /* 0x000fe200000006ff */
[----:B--2---:R-:W-:-:S06]  /*17c0*/  ULEA UR6, UR7, UR6, 0x18 ;  /* 0x0000000607067291 */ /* 0x004fcc000f8ec03f */
[----:B------:R-:W-:-:S04]  /*17d0*/  IMAD.U32 R6, RZ, RZ, UR6 ;  /* 0x00000006ff067e24 */ /* 0x000fc8000f8e00ff */
[----:B------:R-:W-:-:S04]  /*17e0*/  IMAD R5, R5, 0x8, R6 ;  /* 0x0000000805057824 */ /* 0x000fc800078e0206 */
[----:B------:R0:W1:Y:S01]  /*17f0*/  SYNCS.PHASECHK.TRANS64.TRYWAIT P1, [R5+URZ], R4 ;  /* 0x00000004050075a7 */ /* 0x000062000802017f */
[----:B------:R-:W-:Y:S05]  /*1800*/  @!P0 BRA `(.L_x_20) ;  /* 0x0000000000048947 */ /* 0x000fea0003800000 */
[----:B------:R-:W-:Y:S01]  /*1810*/  BPT.TRAP 0x1 ;  /* 0x000000040000795c */ /* 0x000fe20000300000 */
.L_x_20:
[----:B-1----:R-:W-:Y:S05]  /*1820*/  @P1 BRA `(.L_x_21) ;  /* 0x0000000000081947 */ /* 0x002fea0003800000 */
[----:B------:R-:W1:Y:S02]  /*1830*/  SYNCS.PHASECHK.TRANS64.TRYWAIT P1, [R5+URZ], R4 ;  /* 0x00000004050075a7 */ /* 0x000e64000802017f */
[----:B-1----:R-:W-:Y:S05]  /*1840*/  @!P1 BRA `(.L_x_22) ;  /* 0x0000003400c09947 */ /* 0x002fea0003800000 */
.L_x_21:
[----:B------:R-:W-:Y:S01]  /*1850*/  ULEA UR6, UR5, UR4, 0x7 ;  /* 0x0000000405067291 */ /* 0x000fe2000f8e383f */
[----:B------:R-:W-:Y:S01]  /*1860*/  WARPGROUP.ARRIVE ;  /* 0x00000000000079c5 */ /* 0x000fe20000000000 */
[----:B------:R-:W-:Y:S01]  /*1870*/  ULEA UR7, UR5, UR41, 0xb ;  /* 0x0000002905077291 */ /* 0x000fe2000f8e583f */
[----:B------:R-:W-:Y:S01]  /*1880*/  UMOV UR11, 0x40000040 ;  /* 0x40000040000b7882 */ /* 0x000fe20000000000 */
[----:B------:R-:W-:Y:S02]  /*1890*/  UMOV UR9, 0x40000040 ;  /* 0x4000004000097882 */ /* 0x000fe40000000000 */
[----:B------:R-:W-:Y:S01]  /*18a0*/  UIADD3 UR12, UR7, 0x400, URZ ;  /* 0x00000400070c7890 */ /* 0x000fe2000fffe03f */
[----:B------:R-:W-:Y:S02]  /*18b0*/  UMOV UR10, UR6 ;  /* 0x00000006000a7c82 */ /* 0x000fe40008000000 */
[----:B------:R-:W-:Y:S02]  /*18c0*/  UMOV UR8, UR7 ;  /* 0x0000000700087c82 */ /* 0x000fe40008000000 */
[----:B------:R-:W-:Y:S01]  /*18d0*/  IGMMA.64x16x32.S8.S8 R32, gdesc[UR8], R32, gsb0 ;  /* 0x00600000082079f1 */ /* 0x000fe20008041020 */
[----:B------:R-:W-:Y:S01]  /*18e0*/  UMOV UR9, 0x40000040 ;  /* 0x4000004000097882 */ /* 0x000fe20000000000 */
[----:B------:R-:W-:Y:S01]  /*18f0*/  UMOV UR8, UR12 ;  /* 0x0000000c00087c82 */ /* 0x000fe20008000000 */
[----:B------:R-:W-:Y:S01]  /*1900*/  UIADD3 UR12, UR7, 0x402, URZ ;  /* 0x00000402070c7890 */ /* 0x000fe2000fffe03f */
[----:B------:R-:W-:-:S02]  /*1910*/  WARPGROUP.DEPBAR.LE gsb0, 0x0 ;  /* 0x00008000000079c5 */ /* 0x000fc40000010000 */
        /* <DEDUP_REMOVED lines=42> */
[----:B------:R-:W-:Y:S01]  /*1bc0*/  BPT.TRAP 0x1 ;  /* 0x000000040000795c */ /* 0x000fe20000300000 */
.L_x_23:
[----:B01----:R-:W-:Y:S01]  /*1bd0*/  IMAD R4, R3, 0x8, R6 ;  /* 0x0000000803047824 */ /* 0x003fe200078e0206 */
[----:B------:R-:W-:-:S03]  /*1be0*/  ISETP.GT.U32.AND P1, PT, R19, 0x1, PT ;  /* 0x000000011300780c */ /* 0x000fc60003f24070 */
[----:B------:R-:W-:-:S05]  /*1bf0*/  VIADD R4, R4, 0x30 ;  /* 0x0000003004047836 */ /* 0x000fca0000000000 */
[----:B------:R-:W-:-:S04]  /*1c00*/  PRMT R4, RZ, 0x654, R4 ;  /* 0x00000654ff047816 */ /* 0x000fc80000000004 */
[----:B------:R0:W-:Y:S01]  /*1c10*/  SYNCS.ARRIVE.TRANS64.RED.A1T0 RZ, [R4+URZ], RZ ;  /* 0x000000ff04ff79a7 */ /* 0x0001e2000810043f */
[----:B------:R-:W-:Y:S05]  /*1c20*/  @P1 BRA `(.L_x_24) ;  /* 0x0000000000041947 */ /* 0x000fea0003800000 */
[----:B------:R-:W-:Y:S01]  /*1c30*/  BPT.TRAP 0x1 ;  /* 0x000000040000795c */ /* 0x000fe20000300000 */
.L_x_24:
[----:B------:R-:W-:Y:S01]  /*1c40*/  UIADD3 UR5, UR5, 0x1, URZ ;  /* 0x0000000105057890 */ /* 0x000fe2000fffe03f */
[C---:B------:R-:W-:Y:S01]  /*1c50*/  ISETP.GT.AND P2, PT, R0.reuse, 0x1, PT ;  /* 0x000000010000780c */ /* 0x040fe20003f44270 */
[----:B------:R-:W-:Y:S02]  /*1c60*/  VIADD R3, R3, 0x1 ;  /* 0x0000000103037836 */ /* 0x000fe40000000000 */
[----:B------:R-:W-:Y:S01]  /*1c70*/  UISETP.NE.AND UP0, UPT, UR5, 0x6, UPT ;  /* 0x000000060500788c */ /* 0x000fe2000bf05270 */
[----:B------:R-:W-:Y:S02]  /*1c80*/  VIADD R0, R0, 0xffffffff ;  /* 0xffffffff00007836 */ /* 0x000fe40000000000 */
[C---:B------:R-:W-:Y:S01]  /*1c90*/  ISETP.NE.AND P1, PT, R3.reuse, 0x6, PT ;  /* 0x000000060300780c */ /* 0x040fe20003f25270 */
[----:B------:R-:W-:Y:S02]  /*1ca0*/  USEL UR6, URZ, 0x1, UP0 ;  /* 0x000000013f067887 */ /* 0x000fe40008000000 */
[----:B------:R-:W-:Y:S01]  /*1cb0*/  USEL UR5, UR5, URZ, UP0 ;  /* 0x0000003f05057287 */ /* 0x000fe20008000000 */
[----:B------:R-:W-:-:S03]  /*1cc0*/  SEL R3, R3, RZ, P1 ;  /* 0x000000ff03037207 */ /* 0x000fc60000800000 */
[----:B------:R-:W-:Y:S01]  /*1cd0*/  LOP3.LUT R7, R7, UR6, RZ, 0x3c, !PT ;  /* 0x0000000607077c12 */ /* 0x000fe2000f8e3cff */
[----:B------:R-:W-:Y:S07]  /*1ce0*/  @P2 BRA `(.L_x_25) ;  /* 0xfffffff8009c2947 */ /* 0x000fee000383ffff */
.L_x_18:
[----:B------:R-:W2:Y:S02]  /*1cf0*/  LDC R0, c[0x0][0x28c] ;  /* 0x0000a300ff007b82 */ /* 0x000ea40000000800 */
[----:B--2---:R-:W-:-:S13]  /*1d00*/  ISETP.GE.AND P1, PT, R0, 0x1, PT ;  /* 0x000000010000780c */ /* 0x004fda0003f26270 */
[----:B------:R-:W-:Y:S05]  /*1d10*/  @!P1 BRA `(.L_x_26) ;  /* 0x0000000000409947 */ /* 0x000fea0003800000 */
[----:B------:R-:W-:Y:S05]  /*1d20*/  @!P0 BRA `(.L_x_27) ;  /* 0x0000000000048947 */ /* 0x000fea0003800000 */
[----:B------:R-:W-:Y:S01]  /*1d30*/  BPT.TRAP 0x1 ;  /* 0x000000040000795c */ /* 0x000fe20000300000 */
.L_x_27:
[----:B------:R-:W-:Y:S01]  /*1d40*/  UISETP.LT.AND UP0, UPT, UR40, 0x1, UPT ;  /* 0x000000012800788c */ /* 0x000fe2000bf01270 */
[----:B------:R-:W-:-:S03]  /*1d50*/  ISETP.GT.U32.AND P0, PT, R19, 0x1, PT ;  /* 0x000000011300780c */ /* 0x000fc60003f04070 */
[----:B------:R-:W-:-:S04]  /*1d60*/  USEL UR6, UR40, 0x1, UP0 ;  /* 0x0000000128067887 */ /* 0x000fc80008000000 */
[----:B------:R-:W-:-:S04]  /*1d70*/  UIADD3 UR6, UR39, UR40, -UR6 ;  /* 0x0000002827067290 */ /* 0x000fc8000fffe806 */
[----:B------:R-:W-:-:S04]  /*1d80*/  UIMAD.WIDE.U32 UR4, UR6, -0x55555555, URZ ;  /* 0xaaaaaaab060478a5 */ /* 0x000fc8000f8e003f */
[----:B------:R-:W-:-:S04]  /*1d90*/  USHF.R.U32.HI UR4, URZ, 0x2, UR5 ;  /* 0x000000023f047899 */ /* 0x000fc80008011605 */
[----:B------:R-:W-:-:S06]  /*1da0*/  UIMAD UR6, UR4, -0x6, UR6 ;  /* 0xfffffffa040678a4 */ /* 0x000fcc000f8e0206 */
[----:B------:R-:W-:-:S04]  /*1db0*/  IMAD.U32 R3, RZ, RZ, UR6 ;  /* 0x00000006ff037e24 */ /* 0x000fc8000f8e00ff */
[----:B------:R-:W-:-:S04]  /*1dc0*/  IMAD R0, R3, 0x8, R6 ;  /* 0x0000000803007824 */ /* 0x000fc800078e0206 */
[----:B------:R-:W-:-:S05]  /*1dd0*/  VIADD R0, R0, 0x30 ;  /* 0x0000003000007836 */ /* 0x000fca0000000000 */
[----:B------:R-:W-:-:S04]  /*1de0*/  PRMT R0, RZ, 0x654, R0 ;  /* 0x00000654ff007816 */ /* 0x000fc80000000000 */
[----:B------:R2:W-:Y:S01]  /*1df0*/  SYNCS.ARRIVE.TRANS64.RED.A1T0 RZ, [R0+URZ], RZ ;  /* 0x000000ff00ff79a7 */ /* 0x0005e2000810043f */
[----:B------:R-:W-:Y:S05]  /*1e00*/  @P0 BRA `(.L_x_26) ;  /* 0x0000000000040947 */ /* 0x000fea0003800000 */
[----:B------:R-:W-:Y:S01]  /*1e10*/  BPT.TRAP 0x1 ;  /* 0x000000040000795c */ /* 0x000fe20000300000 */
.L_x_26:
[----:B------:R-:W3:Y:S01]  /*1e20*/  LDC R6, c[0x0][0x288] ;  /* 0x0000a200ff067b82 */ /* 0x000ee20000000800 */
[--C-:B--2---:R-:W-:Y:S01]  /*1e30*/  SHF.R.U32.HI R0, RZ, 0x2, R18.reuse ;  /* 0x00000002ff007819 */ /* 0x104fe20000011612 */
[----:B------:R-:W-:Y:S01]  /*1e40*/  IMAD.SHL.U32 R9, R42, 0x10, RZ ;  /* 0x000000102a097824 */ /* 0x000fe200078e00ff */
[----:B01----:R-:W-:Y:S01]  /*1e50*/  SHF.R.U32.HI R5, RZ, 0x7, R18 ;  /* 0x00000007ff057819 */ /* 0x003fe20000011612 */
[----:B------:R-:W-:Y:S01]  /*1e60*/  UIADD3 UR39, UR40, UR39, URZ ;  /* 0x0000002728277290 */ /* 0x000fe2000fffe03f */
[----:B------:R-:W-:Y:S01]  /*1e70*/  LOP3.LUT R3, R0, 0x7, RZ, 0xc0, !PT ;  /* 0x0000000700037812 */ /* 0x000fe200078ec0ff */
[----:B------:R-:W-:Y:S01]  /*1e80*/  IMAD.SHL.U32 R11, R41, 0x100, RZ ;  /* 0x00000100290b7824 */ /* 0x000fe200078e00ff */
[----:B------:R-:W-:Y:S01]  /*1e90*/  LOP3.LUT R0, R5, 0x1, RZ, 0xc0, !PT ;  /* 0x0000000105007812 */ /* 0x000fe200078ec0ff */
[----:B------:R-:W-:Y:S01]  /*1ea0*/  UISETP.GT.U32.AND UP0, UPT, UR39, 0x5, UPT ;  /* 0x000000052700788c */ /* 0x000fe2000bf04070 */
[----:B------:R-:W-:Y:S01]  /*1eb0*/  LOP3.LUT R4, R18, 0x60, RZ, 0xc0, !PT ;  /* 0x0000006012047812 */ /* 0x000fe200078ec0ff */
[----:B------:R-:W-:Y:S01]  /*1ec0*/  ULDC UR7, c[0x0][0x284] ;  /* 0x0000a10000077ab9 */ /* 0x000fe20000000800 */
[----:B------:R-:W-:Y:S01]  /*1ed0*/  UISETP.GE.U32.AND UP1, UPT, UR40, 0x6, UPT ;  /* 0x000000062800788c */ /* 0x000fe2000bf26070 */
[----:B------:R-:W-:Y:S01]  /*1ee0*/  IMAD.SHL.U32 R10, R0, 0x40, RZ ;  /* 0x00000040000a7824 */ /* 0x000fe200078e00ff */
[----:B------:R-:W-:Y:S01]  /*1ef0*/  SHF.R.U32.HI R8, RZ, 0x1, R4 ;  /* 0x00000001ff087819 */ /* 0x000fe20000011604 */
[----:B------:R-:W-:Y:S01]  /*1f00*/  UISETP.LT.U32.AND UP0, UPT, UR40, 0x6, UP0 ;  /* 0x000000062800788c */ /* 0x000fe20008701070 */
[----:B------:R-:W-:Y:S01]  /*1f10*/  LOP3.LUT R4, R18, 0x3, RZ, 0xc0, !PT ;  /* 0x0000000312047812 */ /* 0x000fe200078ec0ff */
[----:B------:R-:W-:Y:S01]  /*1f20*/  ULDC.64 UR8, c[0x0][0x5d0] ;  /* 0x0001740000087ab9 */ /* 0x000fe20000000a00 */
[--C-:B------:R-:W-:Y:S01]  /*1f30*/  IADD3 R5, RZ, -R8, -R3.reuse ;  /* 0x80000008ff057210 */ /* 0x100fe20007ffe803 */
[----:B------:R-:W-:Y:S01]  /*1f40*/  UIMAD.WIDE.U32 UR4, UR39, -0x55555555, URZ ;  /* 0xaaaaaaab270478a5 */ /* 0x000fe2000f8e003f */
[----:B------:R-:W-:Y:S01]  /*1f50*/  LOP3.LUT R3, R10, 0x40, R3, 0xe2, !PT ;  /* 0x000000400a037812 */ /* 0x000fe200078ee203 */
[----:B------:R-:W-:Y:S01]  /*1f60*/  USEL UR6, URZ, 0x1, !UP0 ;  /* 0x000000013f067887 */ /* 0x000fe2000c000000 */
[----:B------:R-:W-:Y:S01]  /*1f70*/  SHF.R.S32.HI R44, RZ, 0x1f, R47 ;  /* 0x0000001fff2c7819 */ /* 0x000fe2000001142f */
[----:B------:R-:W-:Y:S01]  /*1f80*/  IMAD R0, R0, -0x40, R5 ;  /* 0xffffffc000007824 */ /* 0x000fe200078e0205 */
[----:B------:R-:W-:Y:S01]  /*1f90*/  USHF.R.U32.HI UR4, URZ, 0x2, UR5 ;  /* 0x000000023f047899 */ /* 0x000fe20008011605 */
[----:B---3--:R-:W-:Y:S01]  /*1fa0*/  IMAD R10, R4, -0x2, R6 ;  /* 0xfffffffe040a7824 */ /* 0x008fe200078e0206 */
[----:B------:R-:W-:Y:S01]  /*1fb0*/  ISETP.GE.AND P0, PT, R9, R6, PT ;  /* 0x000000060900720c */ /* 0x000fe20003f06270 */
[----:B------:R-:W-:Y:S01]  /*1fc0*/  IMAD.SHL.U32 R6, R18, 0x2, RZ ;  /* 0x0000000212067824 */ /* 0x000fe200078e00ff */
[----:B------:R-:W-:Y:S01]  /*1fd0*/  ULOP3.LUT UR38, UR38, UR6, URZ, 0x3c, !UPT ;  /* 0x0000000626267292 */ /* 0x000fe2000f8e3c3f */
[----:B------:R-:W-:Y:S01]  /*1fe0*/  IMAD R4, R44, UR8, RZ ;  /* 0x000000082c047c24 */ /* 0x000fe2000f8e02ff */
[----:B------:R-:W-:Y:S01]  /*1ff0*/  ISETP.GE.OR P0, PT, R11, UR7, P0 ;  /* 0x000000070b007c0c */ /* 0x000fe20008706670 */
[----:B------:R-:W-:Y:S01]  /*2000*/  IMAD.WIDE R12, R41, 0x100, RZ ;  /* 0x00000100290c7825 */ /* 0x000fe200078e02ff */
[----:B------:R-:W-:Y:S01]  /*2010*/  LOP3.LUT R6, R9, 0x6, R6, 0xf8, !PT ;  /* 0x0000000609067812 */ /* 0x000fe200078ef806 */
[----:B------:R-:W-:Y:S01]  /*2020*/  UIMAD UR39, UR4, -0x6, UR39 ;  /* 0xfffffffa042778a4 */ /* 0x000fe2000f8e0227 */
[----:B------:R-:W-:Y:S01]  /*2030*/  IADD3 R56, -R11, UR7, R0 ;  /* 0x000000070b387c10 */ /* 0x000fe2000fffe100 */
[----:B------:R-:W-:Y:S01]  /*2040*/  IMAD R15, R47, UR9, R4 ;  /* 0x000000092f0f7c24 */ /* 0x000fe2000f8e0204 */
[----:B------:R-:W-:Y:S01]  /*2050*/  SHF.R.S32.HI R7, RZ, 0x1f, R6 ;  /* 0x0000001fff077819 */ /* 0x000fe20000011406 */
[----:B------:R-:W-:Y:S01]  /*2060*/  @UP1 ULOP3.LUT UR38, UR38, 0x1, UR4, 0x78, !UPT ;  /* 0x0000000126261892 */ /* 0x000fe2000f8e7804 */
[----:B------:R-:W-:Y:S01]  /*2070*/  LOP3.LUT R51, R12, R3, R8, 0xfe, !PT ;  /* 0x000000030c337212 */ /* 0x000fe200078efe08 */
[----:B------:R-:W-:-:S02]  /*2080*/  IMAD.IADD R57, R10, 0x1, -R9 ;  /* 0x000000010a397824 */ /* 0x000fc400078e0a09 */
[----:B------:R-:W-:-:S04]  /*2090*/  IMAD.WIDE.U32 R4, R47, UR8, R6 ;  /* 0x000000082f047c25 */ /* 0x000fc8000f8e0006 */
[----:B------:R-:W-:Y:S02]  /*20a0*/  IMAD.IADD R5, R5, 0x1, R15 ;  /* 0x0000000105057824 */ /* 0x000fe400078e020f */
[----:B------:R-:W-:Y:S01]  /*20b0*/  IMAD.MOV.U32 R41, RZ, RZ, -0x1 ;  /* 0xffffffffff297424 */ /* 0x000fe200078e00ff */
[----:B------:R-:W-:Y:S06]  /*20c0*/  @P0 BRA `(.L_x_28) ;  /* 0x0000000c00fc0947 */ /* 0x000fec0003800000 */
[----:B------:R-:W0:Y:S01]  /*20d0*/  LDC.64 R42, c[0x0][0x5c8] ;  /* 0x00017200ff2a7b82 */ /* 0x000e220000000a00 */
[----:B------:R-:W-:Y:S01]  /*20e0*/  ULDC.64 UR4, c[0x0][0x5c0] ;  /* 0x0001700000047ab9 */ /* 0x000fe20000000a00 */
[----:B------:R-:W-:Y:S01]  /*20f0*/  BSSY B0, `(.L_x_28) ;  /* 0x00000fc000007945 */ /* 0x000fe20003800000 */
[-C--:B0-----:R-:W-:Y:S02]  /*2100*/  IMAD R0, R13, R42.reuse, RZ ;  /* 0x0000002a0d007224 */ /* 0x081fe400078e02ff */
[----:B------:R-:W-:-:S04]  /*2110*/  IMAD.WIDE.U32 R4, R51, R42, R4 ;  /* 0x0000002a33047225 */ /* 0x000fc800078e0004 */
[----:B------:R-:W-:Y:S01]  /*2120*/  IMAD R9, R51, R43, R0 ;  /* 0x0000002b33097224 */ /* 0x000fe200078e0200 */
[----:B------:R-:W-:Y:S01]  /*2130*/  IADD3 R14, P0, R4, UR4, RZ ;  /* 0x00000004040e7c10 */ /* 0x000fe2000ff1e0ff */
[C---:B------:R-:W-:Y:S02]  /*2140*/  IMAD.SHL.U32 R3, R42.reuse, 0x8, RZ ;  /* 0x000000082a037824 */ /* 0x040fe400078e00ff */
[----:B------:R-:W-:Y:S01]  /*2150*/  IMAD.IADD R9, R5, 0x1, R9 ;  /* 0x0000000105097824 */ /* 0x000fe200078e0209 */
[----:B------:R-:W-:Y:S01]  /*2160*/  SHF.L.U64.HI R5, R42, 0x3, R43 ;  /* 0x000000032a057819 */ /* 0x000fe2000001022b */
[----:B------:R-:W-:Y:S01]  /*2170*/  IMAD R43, R43, 0x78, RZ ;  /* 0x000000782b2b7824 */ /* 0x000fe200078e02ff */
[----:B------:R-:W-:Y:S02]  /*2180*/  IADD3 R20, P1, R3, R14, RZ ;  /* 0x0000000e03147210 */ /* 0x000fe40007f3e0ff */
[----:B------:R-:W-:Y:S02]  /*2190*/  IADD3.X R15, R9, UR5, RZ, P0, !PT ;  /* 0x00000005090f7c10 */ /* 0x000fe400087fe4ff */
[----:B-----5:R-:W-:-:S03]  /*21a0*/  ISETP.NE.AND P0, PT, R23, RZ, PT ;  /* 0x000000ff1700720c */ /* 0x020fc60003f05270 */
[----:B------:R-:W-:Y:S02]  /*21b0*/  IMAD.X R21, R5, 0x1, R15, P1 ;  /* 0x0000000105157824 */ /* 0x000fe400008e060f */
[----:B------:R-:W-:-:S04]  /*21c0*/  IMAD.WIDE.U32 R8, R42, 0x78, R20 ;  /* 0x000000782a087825 */ /* 0x000fc800078e0014 */
[----:B------:R-:W-:Y:S01]  /*21d0*/  IMAD.IADD R43, R9, 0x1, R43 ;  /* 0x00000001092b7824 */ /* 0x000fe200078e022b */
[----:B------:R-:W-:Y:S01]  /*21e0*/  IADD3 R4, P1, R3, R8, RZ ;  /* 0x0000000803047210 */ /* 0x000fe20007f3e0ff */
[----:B------:R-:W-:-:S04]  /*21f0*/  IMAD.MOV.U32 R42, RZ, RZ, R8 ;  /* 0x000000ffff2a7224 */ /* 0x000fc800078e0008 */
[----:B------:R-:W-:Y:S01]  /*2200*/  IMAD.X R5, R5, 0x1, R43, P1 ;  /* 0x0000000105057824 */ /* 0x000fe200008e062b */
[----:B------:R-:W-:Y:S07]  /*2210*/  @!P0 BRA `(.L_x_29) ;  /* 0x0000000800d48947 */ /* 0x000fee0003800000 */
[----:B------:R-:W0:Y:S01]  /*2220*/  LDC.64 R52, c[0x0][0x5b0] ;  /* 0x00016c00ff347b82 */ /* 0x000e220000000a00 */
[----:B------:R-:W-:Y:S01]  /*2230*/  ULDC.64 UR4, c[0x0][0x5b8] ;  /* 0x00016e0000047ab9 */ /* 0x000fe20000000a00 */
[----:B------:R-:W-:Y:S01]  /*2240*/  ISETP.GE.AND P0, PT, R56, 0x1, PT ;  /* 0x000000013800780c */ /* 0x000fe20003f06270 */
[----:B------:R-:W-:Y:S01]  /*2250*/  IMAD R0, R44, UR4, RZ ;  /* 0x000000042c007c24 */ /* 0x000fe2000f8e02ff */
[----:B------:R-:W-:Y:S01]  /*2260*/  BSSY B1, `(.L_x_30) ;  /* 0x0000010000017945 */ /* 0x000fe20003800000 */
[----:B------:R-:W-:Y:S01]  /*2270*/  IMAD.WIDE.U32 R44, R47, UR4, R6 ;  /* 0x000000042f2c7c25 */ /* 0x000fe2000f8e0006 */
[----:B------:R-:W-:Y:S02]  /*2280*/  ISETP.LT.OR P2, PT, R57, 0x1, !P0 ;  /* 0x000000013900780c */ /* 0x000fe40004741670 */
[----:B------:R-:W1:Y:S01]  /*2290*/  LDC.64 R54, c[0x0][0x5a8] ;  /* 0x00016a00ff367b82 */ /* 0x000e620000000a00 */
[----:B------:R-:W-:Y:S02]  /*22a0*/  IMAD R9, R47, UR5, R0 ;  /* 0x000000052f097c24 */ /* 0x000fe4000f8e0200 */
[----:B------:R-:W-:-:S02]  /*22b0*/  IMAD.MOV.U32 R8, RZ, RZ, R44 ;  /* 0x000000ffff087224 */ /* 0x000fc400078e002c */
[----:B------:R-:W-:Y:S02]  /*22c0*/  IMAD.IADD R9, R45, 0x1, R9 ;  /* 0x000000012d097824 */ /* 0x000fe400078e0209 */
[-C--:B0-----:R-:W-:Y:S01]  /*22d0*/  IMAD R0, R13, R52.reuse, RZ ;  /* 0x000000340d007224 */ /* 0x081fe200078e02ff */
[----:B------:R-:W-:Y:S01]  /*22e0*/  SHF.L.U64.HI R11, R52, 0x3, R53 ;  /* 0x00000003340b7819 */ /* 0x000fe20000010235 */
[----:B------:R-:W-:-:S04]  /*22f0*/  IMAD.WIDE.U32 R6, R51, R52, R8 ;  /* 0x0000003433067225 */ /* 0x000fc800078e0008 */
[----:B------:R-:W-:Y:S01]  /*2300*/  IMAD R3, R51, R53, R0 ;  /* 0x0000003533037224 */ /* 0x000fe200078e0200 */
[----:B-1----:R-:W-:Y:S01]  /*2310*/  IADD3 R46, P1, R6, R54, RZ ;  /* 0x00000036062e7210 */ /* 0x002fe20007f3e0ff */
[----:B------:R-:W-:-:S03]  /*2320*/  IMAD.SHL.U32 R10, R52, 0x8, RZ ;  /* 0x00000008340a7824 */ /* 0x000fc600078e00ff */
[----:B------:R-:W-:Y:S01]  /*2330*/  IADD3.X R47, R55, R7, R3, P1, !PT ;  /* 0x00000007372f7210 */ /* 0x000fe20000ffe403 */
[----:B------:R-:W-:Y:S08]  /*2340*/  @P2 BRA `(.L_x_31) ;  /* 0x0000000000042947 */ /* 0x000ff00003800000 */
[----:B------:R0:W5:Y:S02]  /*2350*/  LDG.E.U8 R40, desc[UR36][R46.64] ;  /* 0x000000242e287981 */ /* 0x000164000c1e1100 */
.L_x_31:
[----:B------:R-:W-:Y:S05]  /*2360*/  BSYNC B1 ;  /* 0x0000000000017941 */ /* 0x000fea0003800000 */
.L_x_30:
[----:B-----5:R-:W-:Y:S01]  /*2370*/  LOP3.LUT R0, R40, 0xffff, RZ, 0xc0, !PT ;  /* 0x0000ffff28007812 */ /* 0x020fe200078ec0ff */
[----:B------:R-:W-:Y:S01]  /*2380*/  IMAD.WIDE.U32 R6, R51, R52, R10 ;  /* 0x0000003433067225 */ /* 0x000fe200078e000a */
[----:B------:R-:W-:Y:S01]  /*2390*/  ISETP.LT.OR P3, PT, R57, 0x2, !P0 ;  /* 0x000000023900780c */ /* 0x000fe20004761670 */
[----:B------:R-:W-:Y:S01]  /*23a0*/  BSSY B1, `(.L_x_32) ;  /* 0x000000e000017945 */ /* 0x000fe20003800000 */
[----:B------:R-:W-:Y:S01]  /*23b0*/  PRMT R0, R0, 0x8880, RZ ;  /* 0x0000888000007816 */ /* 0x000fe200000000ff */
[----:B------:R-:W-:Y:S01]  /*23c0*/  IMAD.IADD R7, R3, 0x1, R7 ;  /* 0x0000000103077824 */ /* 0x000fe200078e0207 */
[----:B------:R-:W-:Y:S02]  /*23d0*/  IADD3 R48, P4, P5, R44, R54, R6 ;  /* 0x000000362c307210 */ /* 0x000fe40007d9e006 */
[----:B------:R-:W-:Y:S01]  /*23e0*/  ISETP.GE.AND P1, PT, R56, 0x9, PT ;  /* 0x000000093800780c */ /* 0x000fe20003f26270 */
[----:B------:R-:W-:Y:S01]  /*23f0*/  IMAD R3, R0, R23, RZ ;  /* 0x0000001700037224 */ /* 0x000fe200078e02ff */
[----:B------:R-:W-:-:S02]  /*2400*/  IADD3.X R49, R9, R55, R7, P4, P5 ;  /* 0x0000003709317210 */ /* 0x000fc400027ea407 */
[----:B------:R-:W-:Y:S01]  /*2410*/  ISETP.LT.OR P4, PT, R57, 0x1, !P1 ;  /* 0x000000013900780c */ /* 0x000fe20004f81670 */
[----:B------:R-:W-:-:S05]  /*2420*/  @!P2 IMAD R7, R32, R22, R3 ;  /* 0x000000162007a224 */ /* 0x000fca00078e0203 */
[----:B------:R1:W-:Y:S01]  /*2430*/  @!P2 STG.E.U8 desc[UR36][R14.64], R7 ;  /* 0x000000070e00a986 */ /* 0x0003e2000c101124 */
[----:B------:R-:W-:Y:S06]  /*2440*/  @P3 BRA `(.L_x_33) ;  /* 0x00000000000c3947 */ /* 0x000fec0003800000 */
[----:B------:R-:W2:Y:S02]  /*2450*/  LDG.E.U8 R40, desc[UR36][R46.64+0x1] ;  /* 0x000001242e287981 */ /* 0x000ea4000c1e1100 */
[----:B--2---:R-:W-:-:S05]  /*2460*/  PRMT R0, R40, 0x8880, RZ ;  /* 0x0000888028007816 */ /* 0x004fca00000000ff */
[----:B------:R-:W-:-:S07]  /*2470*/  IMAD R3, R0, R23, RZ ;  /* 0x0000001700037224 */ /* 0x000fce00078e02ff */
.L_x_33:
[----:B------:R-:W-:Y:S05]  /*2480*/  BSYNC B1 ;  /* 0x0000000000017941 */ /* 0x000fea0003800000 */
.L_x_32:
[----:B------:R-:W-:Y:S01]  /*2490*/  @!P3 IMAD R33, R33, R22, R3 ;  /* 0x000000162121b224 */ /* 0x000fe200078e0203 */
[----:B------:R-:W-:Y:S04]  /*24a0*/  BSSY B1, `(.L_x_34) ;  /* 0x0000006000017945 */ /* 0x000fe80003800000 */
[----:B------:R2:W-:Y:S01]  /*24b0*/  @!P3 STG.E.U8 desc[UR36][R14.64+0x1], R33 ;  /* 0x000001210e00b986 */ /* 0x0005e2000c101124 */
[----:B------:R-:W-:Y:S05]  /*24c0*/  @P4 BRA `(.L_x_35) ;  /* 0x00000000000c4947 */ /* 0x000fea0003800000 */
[----:B------:R-:W3:Y:S02]  /*24d0*/  LDG.E.U8 R40, desc[UR36][R48.64] ;  /* 0x0000002430287981 */ /* 0x000ee4000c1e1100 */
[----:B---3--:R-:W-:-:S05]  /*24e0*/  PRMT R0, R40, 0x8880, RZ ;  /* 0x0000888028007816 */ /* 0x008fca00000000ff */
[----:B------:R-:W-:-:S07]  /*24f0*/  IMAD R3, R0, R23, RZ ;  /* 0x0000001700037224 */ /* 0x000fce00078e02ff */
.L_x_35:
[----:B------:R-:W-:Y:S05]  /*2500*/  BSYNC B1 ;  /* 0x0000000000017941 */ /* 0x000fea0003800000 */
.L_x_34:
[C---:B------:R-:W-:Y:S01]  /*2510*/  ISETP.LT.OR P3, PT, R57.reuse, 0x2, !P1 ;  /* 0x000000023900780c */ /* 0x040fe20004f61670 */
[----:B-1----:R-:W-:Y:S01]  /*2520*/  @!P4 IMAD R7, R34, R22, R3 ;  /* 0x000000162207c224 */ /* 0x002fe200078e0203 */
[----:B------:R-:W-:Y:S01]  /*2530*/  BSSY B1, `(.L_x_36) ;  /* 0x000000b000017945 */ /* 0x000fe20003800000 */
[----:B------:R-:W-:Y:S02]  /*2540*/  ISETP.LT.OR P5, PT, R57, 0x9, !P1 ;  /* 0x000000093900780c */ /* 0x000fe40004fa1670 */
[----:B------:R-:W-:Y:S01]  /*2550*/  IADD3 R51, P2, R51, 0x80, RZ ;  /* 0x0000008033337810 */ /* 0x000fe20007f5e0ff */
[----:B------:R1:W-:Y:S01]  /*2560*/  @!P4 STG.E.U8 desc[UR36][R20.64], R7 ;  /* 0x000000071400c986 */ /* 0x0003e2000c101124 */
[C---:B------:R-:W-:Y:S02]  /*2570*/  ISETP.LT.OR P4, PT, R57.reuse, 0x9, !P0 ;  /* 0x000000093900780c */ /* 0x040fe40004781670 */
[C---:B------:R-:W-:Y:S02]  /*2580*/  ISETP.LT.OR P0, PT, R57.reuse, 0xa, !P0 ;  /* 0x0000000a3900780c */ /* 0x040fe40004701670 */
[----:B------:R-:W-:-:S02]  /*2590*/  ISETP.LT.OR P1, PT, R57, 0xa, !P1 ;  /* 0x0000000a3900780c */ /* 0x000fc40004f21670 */
[----:B------:R-:W-:Y:S11]  /*25a0*/  @P3 BRA `(.L_x_37) ;  /* 0x00000000000c3947 */ /* 0x000ff60003800000 */
[----:B------:R-:W3:Y:S02]  /*25b0*/  LDG.E.U8 R40, desc[UR36][R48.64+0x1] ;  /* 0x0000012430287981 */ /* 0x000ee4000c1e1100 */
[----:B---3--:R-:W-:-:S05]  /*25c0*/  PRMT R0, R40, 0x8880, RZ ;  /* 0x0000888028007816 */ /* 0x008fca00000000ff */
[----:B------:R-:W-:-:S07]  /*25d0*/  IMAD R3, R0, R23, RZ ;  /* 0x0000001700037224 */ /* 0x000fce00078e02ff */
.L_x_37:
[----:B------:R-:W-:Y:S05]  /*25e0*/  BSYNC B1 ;  /* 0x0000000000017941 */ /* 0x000fea0003800000 */
.L_x_36:
[----:B------:R-:W-:Y:S01]  /*25f0*/  @!P3 IMAD R35, R35, R22, R3 ;  /* 0x000000162323b224 */ /* 0x000fe200078e0203 */
[----:B------:R-:W-:Y:S04]  /*2600*/  BSSY B1, `(.L_x_38) ;  /* 0x0000006000017945 */ /* 0x000fe80003800000 */
[----:B------:R3:W-:Y:S01]  /*2610*/  @!P3 STG.E.U8 desc[UR36][R20.64+0x1], R35 ;  /* 0x000001231400b986 */ /* 0x0007e2000c101124 */
[----:B------:R-:W-:Y:S05]  /*2620*/  @P4 BRA `(.L_x_39) ;  /* 0x00000000000c4947 */ /* 0x000fea0003800000 */
[----:B------:R-:W4:Y:S02]  /*2630*/  LDG.E.U8 R40, desc[UR36][R46.64+0x8] ;  /* 0x000008242e287981 */ /* 0x000f24000c1e1100 */
[----:B----4-:R-:W-:-:S05]  /*2640*/  PRMT R0, R40, 0x8880, RZ ;  /* 0x0000888028007816 */ /* 0x010fca00000000ff */
[----:B------:R-:W-:-:S07]  /*2650*/  IMAD R3, R0, R23, RZ ;  /* 0x0000001700037224 */ /* 0x000fce00078e02ff */
.L_x_39:
[----:B------:R-:W-:Y:S05]  /*2660*/  BSYNC B1 ;  /* 0x0000000000017941 */ /* 0x000fea0003800000 */
.L_x_38:
[----:B-1----:R-:W-:Y:S01]  /*2670*/  @!P4 IMAD R7, R36, R22, R3 ;  /* 0x000000162407c224 */ /* 0x002fe200078e0203 */
[----:B------:R-:W-:Y:S01]  /*2680*/  BSSY B1, `(.L_x_40) ;  /* 0x0000007000017945 */ /* 0x000fe20003800000 */
[----:B------:R-:W-:-:S03]  /*2690*/  IMAD.X R13, RZ, RZ, R13, P2 ;  /* 0x000000ffff0d7224 */ /* 0x000fc600010e060d */
[----:B------:R1:W-:Y:S01]  /*26a0*/  @!P4 STG.E.U8 desc[UR36][R14.64+0x8], R7 ;  /* 0x000008070e00c986 */ /* 0x0003e2000c101124 */
[----:B------:R-:W-:Y:S05]  /*26b0*/  @P0 BRA `(.L_x_41) ;  /* 0x00000000000c0947 */ /* 0x000fea0003800000 */
[----:B------:R-:W4:Y:S02]  /*26c0*/  LDG.E.U8 R40, desc[UR36][R46.64+0x9] ;  /* 0x000009242e287981 */ /* 0x000f24000c1e1100 */
[----:B----4-:R-:W-:-:S05]  /*26d0*/  PRMT R0, R40, 0x8880, RZ ;  /* 0x0000888028007816 */ /* 0x010fca00000000ff */
[----:B------:R-:W-:-:S07]  /*26e0*/  IMAD R3, R0, R23, RZ ;  /* 0x0000001700037224 */ /* 0x000fce00078e02ff */
.L_x_41:
[----:B------:R-:W-:Y:S05]  /*26f0*/  BSYNC B1 ;  /* 0x0000000000017941 */ /* 0x000fea0003800000 */
.L_x_40:
[----:B------:R-:W-:Y:S01]  /*2700*/  @!P0 IMAD R37, R37, R22, R3 ;  /* 0x0000001625258224 */ /* 0x000fe200078e0203 */
[----:B------:R-:W-:Y:S01]  /*2710*/  BSSY B1, `(.L_x_42) ;  /* 0x0000007000017945 */ /* 0x000fe20003800000 */
[----:B------:R-:W-:-:S03]  /*2720*/  IMAD R6, R13, R52, RZ ;  /* 0x000000340d067224 */ /* 0x000fc600078e02ff */
[----:B------:R4:W-:Y:S01]  /*2730*/  @!P0 STG.E.U8 desc[UR36][R14.64+0x9], R37 ;  /* 0x000009250e008986 */ /* 0x0009e2000c101124 */
[----:B------:R-:W-:Y:S05]  /*2740*/  @P5 BRA `(.L_x_43) ;  /* 0x00000000000c5947 */ /* 0x000fea0003800000 */
[----:B------:R-:W5:Y:S02]  /*2750*/  LDG.E.U8 R40, desc[UR36][R48.64+0x8] ;  /* 0x0000082430287981 */ /* 0x000f64000c1e1100 */
[----:B-----5:R-:W-:-:S05]  /*2760*/  PRMT R0, R40, 0x8880, RZ ;  /* 0x0000888028007816 */ /* 0x020fca00000000ff */
[----:B------:R-:W-:-:S07]  /*2770*/  IMAD R3, R0, R23, RZ ;  /* 0x0000001700037224 */ /* 0x000fce00078e02ff */
.L_x_43:
[----:B------:R-:W-:Y:S05]  /*2780*/  BSYNC B1 ;  /* 0x0000000000017941 */ /* 0x000fea0003800000 */
.L_x_42:
[----:B------:R-:W-:Y:S01]  /*2790*/  @!P5 IMAD R13, R38, R22, R3 ;  /* 0x00000016260dd224 */ /* 0x000fe200078e0203 */
[----:B------:R-:W-:Y:S01]  /*27a0*/  BSSY B1, `(.L_x_44) ;  /* 0x0000009000017945 */ /* 0x000fe20003800000 */
[C---:B-12-4-:R-:W-:Y:S02]  /*27b0*/  IMAD R15, R51.reuse, R53, R6 ;  /* 0x00000035330f7224 */ /* 0x056fe400078e0206 */
[CC--:B------:R-:W-:Y:S01]  /*27c0*/  IMAD.WIDE.U32 R10, R51.reuse, R52.reuse, R10 ;  /* 0x00000034330a7225 */ /* 0x0c0fe200078e000a */
[----:B------:R1:W-:Y:S03]  /*27d0*/  @!P5 STG.E.U8 desc[UR36][R20.64+0x8], R13 ;  /* 0x0000080d1400d986 */ /* 0x0003e6000c101124 */
[----:B------:R-:W-:Y:S01]  /*27e0*/  IMAD.WIDE.U32 R6, R51, R52, R8 ;  /* 0x0000003433067225 */ /* 0x000fe200078e0008 */
[----:B------:R-:W-:Y:S06]  /*27f0*/  @P1 BRA `(.L_x_45) ;  /* 0x00000000000c1947 */ /* 0x000fec0003800000 */
[----:B------:R-:W2:Y:S02]  /*2800*/  LDG.E.U8 R40, desc[UR36][R48.64+0x9] ;  /* 0x0000092430287981 */ /* 0x000ea4000c1e1100 */
[----:B--2---:R-:W-:-:S05]  /*2810*/  PRMT R0, R40, 0x8880, RZ ;  /* 0x0000888028007816 */ /* 0x004fca00000000ff */
[----:B------:R-:W-:-:S07]  /*2820*/  IMAD R3, R0, R23, RZ ;  /* 0x0000001700037224 */ /* 0x000fce00078e02ff */
.L_x_45:
[----:B------:R-:W-:Y:S05]  /*2830*/  BSYNC B1 ;  /* 0x0000000000017941 */ /* 0x000fea0003800000 */
.L_x_44:
[----:B------:R-:W-:Y:S01]  /*2840*/  @!P1 IMAD R39, R39, R22, R3 ;  /* 0x0000001627279224 */ /* 0x000fe200078e0203 */
[----:B------:R-:W-:Y:S01]  /*2850*/  ISETP.GE.AND P2, PT, R56, 0x81, PT ;  /* 0x000000813800780c */ /* 0x000fe20003f46270 */
[----:B------:R-:W-:Y:S01]  /*2860*/  BSSY B1, `(.L_x_46) ;  /* 0x000000c000017945 */ /* 0x000fe20003800000 */
[----:B------:R-:W-:Y:S02]  /*2870*/  IADD3 R6, P5, R6, R54, RZ ;  /* 0x0000003606067210 */ /* 0x000fe40007fbe0ff */
[----:B------:R2:W-:Y:S01]  /*2880*/  @!P1 STG.E.U8 desc[UR36][R20.64+0x9], R39 ;  /* 0x0000092714009986 */ /* 0x0005e2000c101124 */
[----:B------:R-:W-:Y:S02]  /*2890*/  ISETP.LT.OR P1, PT, R57, 0x1, !P2 ;  /* 0x000000013900780c */ /* 0x000fe40005721670 */
[----:B------:R-:W-:Y:S02]  /*28a0*/  IADD3.X R7, R55, R7, R15, P5, !PT ;  /* 0x0000000737077210 */ /* 0x000fe40002ffe40f */
[----:B------:R-:W-:-:S02]  /*28b0*/  ISETP.GE.AND P0, PT, R56, 0x89, PT ;  /* 0x000000893800780c */ /* 0x000fc40003f06270 */
[----:B------:R-:W-:Y:S02]  /*28c0*/  IADD3 R44, P4, P3, R44, R54, R10 ;  /* 0x000000362c2c7210 */ /* 0x000fe40007b9e00a */
[----:B------:R-:W-:-:S05]  /*28d0*/  ISETP.LT.OR P5, PT, R57, 0x2, !P2 ;  /* 0x000000023900780c */ /* 0x000fca00057a1670 */
[----:B--2---:R-:W-:Y:S08]  /*28e0*/  @P1 BRA `(.L_x_47) ;  /* 0x00000000000c1947 */ /* 0x004ff00003800000 */
[----:B------:R-:W2:Y:S02]  /*28f0*/  LDG.E.U8 R40, desc[UR36][R6.64] ;  /* 0x0000002406287981 */ /* 0x000ea4000c1e1100 */
[----:B--2---:R-:W-:-:S05]  /*2900*/  PRMT R0, R40, 0x8880, RZ ;  /* 0x0000888028007816 */ /* 0x004fca00000000ff */
[----:B------:R-:W-:-:S07]  /*2910*/  IMAD R3, R0, R23, RZ ;  /* 0x0000001700037224 */ /* 0x000fce00078e02ff */
.L_x_47:
[----:B------:R-:W-:Y:S05]  /*2920*/  BSYNC B1 ;  /* 0x0000000000017941 */ /* 0x000fea0003800000 */
.L_x_46:
[----:B-1----:R-:W-:Y:S01]  /*2930*/  @!P1 IMAD R13, R24, R22, R3 ;  /* 0x00000016180d9224 */ /* 0x002fe200078e0203 */
[----:B------:R-:W-:Y:S01]  /*2940*/  BSSY B1, `(.L_x_48) ;  /* 0x0000007000017945 */ /* 0x000fe20003800000 */
[----:B------:R-:W-:-:S03]  /*2950*/  IMAD.IADD R10, R15, 0x1, R11 ;  /* 0x000000010f0a7824 */ /* 0x000fc600078e020b */
[----:B------:R1:W-:Y:S01]  /*2960*/  @!P1 STG.E.U8 desc[UR36][R42.64], R13 ;  /* 0x0000000d2a009986 */ /* 0x0003e2000c101124 */
[----:B------:R-:W-:Y:S05]  /*2970*/  @P5 BRA `(.L_x_49) ;  /* 0x00000000000c5947 */ /* 0x000fea0003800000 */
[----:B------:R-:W2:Y:S02]  /*2980*/  LDG.E.U8 R40, desc[UR36][R6.64+0x1] ;  /* 0x0000012406287981 */ /* 0x000ea4000c1e1100 */
[----:B--2---:R-:W-:-:S05]  /*2990*/  PRMT R0, R40, 0x8880, RZ ;  /* 0x0000888028007816 */ /* 0x004fca00000000ff */
[----:B------:R-:W-:-:S07]  /*29a0*/  IMAD R3, R0, R23, RZ ;  /* 0x0000001700037224 */ /* 0x000fce00078e02ff */
.L_x_49:
[----:B------:R-:W-:Y:S05]  /*29b0*/  BSYNC B1 ;  /* 0x0000000000017941 */ /* 0x000fea0003800000 */
.L_x_48:
[----:B------:R-:W-:Y:S01]  /*29c0*/  ISETP.LT.OR P1, PT, R57, 0x1, !P0 ;  /* 0x000000013900780c */ /* 0x000fe20004721670 */
[----:B------:R-:W-:Y:S01]  /*29d0*/  @!P5 IMAD R25, R25, R22, R3 ;  /* 0x000000161919d224 */ /* 0x000fe200078e0203 */
[----:B------:R-:W-:Y:S01]  /*29e0*/  BSSY B1, `(.L_x_50) ;  /* 0x000000b000017945 */ /* 0x000fe20003800000 */
[----:B------:R-:W-:Y:S02]  /*29f0*/  IADD3.X R45, R9, R55, R10, P4, P3 ;  /* 0x00000037092d7210 */ /* 0x000fe400027e640a */
[C---:B------:R-:W-:Y:S01]  /*2a00*/  ISETP.LT.OR P3, PT, R57.reuse, 0x9, !P2 ;  /* 0x000000093900780c */ /* 0x040fe20005761670 */
[----:B------:R2:W-:Y:S01]  /*2a10*/  @!P5 STG.E.U8 desc[UR36][R42.64+0x1], R25 ;  /* 0x000001192a00d986 */ /* 0x0005e2000c101124 */
[C---:B------:R-:W-:Y:S02]  /*2a20*/  ISETP.LT.OR P4, PT, R57.reuse, 0x2, !P0 ;  /* 0x000000023900780c */ /* 0x040fe40004781670 */
[C---:B------:R-:W-:Y:S02]  /*2a30*/  ISETP.LT.OR P2, PT, R57.reuse, 0xa, !P2 ;  /* 0x0000000a3900780c */ /* 0x040fe40005741670 */
[----:B------:R-:W-:-:S02]  /*2a40*/  ISETP.LT.OR P5, PT, R57, 0x9, !P0 ;  /* 0x000000093900780c */ /* 0x000fc400047a1670 */
[----:B------:R-:W-:Y:S11]  /*2a50*/  @P1 BRA `(.L_x_51) ;  /* 0x00000000000c1947 */ /* 0x000ff60003800000 */
[----:B------:R-:W4:Y:S02]  /*2a60*/  LDG.E.U8 R40, desc[UR36][R44.64] ;  /* 0x000000242c287981 */ /* 0x000f24000c1e1100 */
[----:B----4-:R-:W-:-:S05]  /*2a70*/  PRMT R0, R40, 0x8880, RZ ;  /* 0x0000888028007816 */ /* 0x010fca00000000ff */
[----:B------:R-:W-:-:S07]  /*2a80*/  IMAD R3, R0, R23, RZ ;  /* 0x0000001700037224 */ /* 0x000fce00078e02ff */
.L_x_51:
[----:B------:R-:W-:Y:S05]  /*2a90*/  BSYNC B1 ;  /* 0x0000000000017941 */ /* 0x000fea0003800000 */
.L_x_50:
[----:B------:R-:W-:Y:S01]  /*2aa0*/  @!P1 IMAD R9, R26, R22, R3 ;  /* 0x000000161a099224 */ /* 0x000fe200078e0203 */
[----:B------:R-:W-:Y:S04]  /*2ab0*/  BSSY B1, `(.L_x_52) ;  /* 0x0000006000017945 */ /* 0x000fe80003800000 */
[----:B------:R4:W-:Y:S01]  /*2ac0*/  @!P1 STG.E.U8 desc[UR36][R4.64], R9 ;  /* 0x0000000904009986 */ /* 0x0009e2000c101124 */
[----:B------:R-:W-:Y:S05]  /*2ad0*/  @P4 BRA `(.L_x_53) ;  /* 0x00000000000c4947 */ /* 0x000fea0003800000 */
[----:B------:R-:W5:Y:S02]  /*2ae0*/  LDG.E.U8 R40, desc[UR36][R44.64+0x1] ;  /* 0x000001242c287981 */ /* 0x000f64000c1e1100 */
[----:B-----5:R-:W-:-:S05]  /*2af0*/  PRMT R0, R40, 0x8880, RZ ;  /* 0x0000888028007816 */ /* 0x020fca00000000ff */
[----:B------:R-:W-:-:S07]  /*2b00*/  IMAD R3, R0, R23, RZ ;  /* 0x0000001700037224 */ /* 0x000fce00078e02ff */
.L_x_53:
[----:B------:R-:W-:Y:S05]  /*2b10*/  BSYNC B1 ;  /* 0x0000000000017941 */ /* 0x000fea0003800000 */
.L_x_52:
[----:B------:R-:W-:Y:S01]  /*2b20*/  @!P4 IMAD R27, R27, R22, R3 ;  /* 0x000000161b1bc224 */ /* 0x000fe200078e0203 */
[----:B------:R-:W-:Y:S04]  /*2b30*/  BSSY B1, `(.L_x_54) ;  /* 0x0000006000017945 */ /* 0x000fe80003800000 */
[----:B------:R0:W-:Y:S01]  /*2b40*/  @!P4 STG.E.U8 desc[UR36][R4.64+0x1], R27 ;  /* 0x0000011b0400c986 */ /* 0x0001e2000c101124 */
[----:B------:R-:W-:Y:S05]  /*2b50*/  @P3 BRA `(.L_x_55) ;  /* 0x00000000000c3947 */ /* 0x000fea0003800000 */
[----:B------:R-:W5:Y:S02]  /*2b60*/  LDG.E.U8 R40, desc[UR36][R6.64+0x8] ;  /* 0x0000082406287981 */ /* 0x000f64000c1e1100 */
[----:B-----5:R-:W-:-:S05]  /*2b70*/  PRMT R0, R40, 0x8880, RZ ;  /* 0x0000888028007816 */ /* 0x020fca00000000ff */
[----:B------:R-:W-:-:S07]  /*2b80*/  IMAD R3, R0, R23, RZ ;  /* 0x0000001700037224 */ /* 0x000fce00078e02ff */
.L_x_55:
[----:B------:R-:W-:Y:S05]  /*2b90*/  BSYNC B1 ;  /* 0x0000000000017941 */ /* 0x000fea0003800000 */
.L_x_54:
[----:B----4-:R-:W-:Y:S01]  /*2ba0*/  @!P3 IMAD R9, R28, R22, R3 ;  /* 0x000000161c09b224 */ /* 0x010fe200078e0203 */
[----:B------:R-:W-:Y:S04]  /*2bb0*/  BSSY B1, `(.L_x_56) ;  /* 0x0000006000017945 */ /* 0x000fe80003800000 */
[----:B------:R4:W-:Y:S01]  /*2bc0*/  @!P3 STG.E.U8 desc[UR36][R42.64+0x8], R9 ;  /* 0x000008092a00b986 */ /* 0x0009e2000c101124 */
[----:B------:R-:W-:Y:S05]  /*2bd0*/  @P2 BRA `(.L_x_57) ;  /* 0x00000000000c2947 */ /* 0x000fea0003800000 */
[----:B------:R-:W5:Y:S02]  /*2be0*/  LDG.E.U8 R40, desc[UR36][R6.64+0x9] ;  /* 0x0000092406287981 */ /* 0x000f64000c1e1100 */
[----:B-----5:R-:W-:-:S05]  /*2bf0*/  PRMT R0, R40, 0x8880, RZ ;  /* 0x0000888028007816 */ /* 0x020fca00000000ff */
[----:B------:R-:W-:-:S07]  /*2c00*/  IMAD R3, R0, R23, RZ ;  /* 0x0000001700037224 */ /* 0x000fce00078e02ff */
.L_x_57:
[----:B------:R-:W-:Y:S05]  /*2c10*/  BSYNC B1 ;  /* 0x0000000000017941 */ /* 0x000fea0003800000 */
.L_x_56:
[----:B------:R-:W-:Y:S01]  /*2c20*/  @!P2 IMAD R29, R29, R22, R3 ;  /* 0x000000161d1da224 */ /* 0x000fe200078e0203 */
[----:B------:R-:W-:Y:S04]  /*2c30*/  BSSY B1, `(.L_x_58) ;  /* 0x0000006000017945 */ /* 0x000fe80003800000 */
[----:B------:R0:W-:Y:S01]  /*2c40*/  @!P2 STG.E.U8 desc[UR36][R42.64+0x9], R29 ;  /* 0x0000091d2a00a986 */ /* 0x0001e2000c101124 */
[----:B------:R-:W-:Y:S05]  /*2c50*/  @P5 BRA `(.L_x_59) ;  /* 0x00000000000c5947 */ /* 0x000fea0003800000 */
[----:B------:R-:W5:Y:S02]  /*2c60*/  LDG.E.U8 R40, desc[UR36][R44.64+0x8] ;  /* 0x000008242c287981 */ /* 0x000f64000c1e1100 */
[----:B-----5:R-:W-:-:S05]  /*2c70*/  PRMT R0, R40, 0x8880, RZ ;  /* 0x0000888028007816 */ /* 0x020fca00000000ff */
[----:B------:R-:W-:-:S07]  /*2c80*/  IMAD R3, R0, R23, RZ ;  /* 0x0000001700037224 */ /* 0x000fce00078e02ff */
.L_x_59:
[----:B------:R-:W-:Y:S05]  /*2c90*/  BSYNC B1 ;  /* 0x0000000000017941 */ /* 0x000fea0003800000 */
.L_x_58:
[----:B------:R-:W-:Y:S01]  /*2ca0*/  @!P5 IMAD R7, R30, R22, R3 ;  /* 0x000000161e07d224 */ /* 0x000fe200078e0203 */
[----:B------:R-:W-:Y:S01]  /*2cb0*/  ISETP.LT.OR P0, PT, R57, 0xa, !P0 ;  /* 0x0000000a3900780c */ /* 0x000fe20004701670 */
[----:B------:R-:W-:Y:S03]  /*2cc0*/  BSSY B1, `(.L_x_60) ;  /* 0x0000006000017945 */ /* 0x000fe60003800000 */
[----:B------:R0:W-:Y:S09]  /*2cd0*/  @!P5 STG.E.U8 desc[UR36][R4.64+0x8], R7 ;  /* 0x000008070400d986 */ /* 0x0001f2000c101124 */
[----:B------:R-:W-:Y:S05]  /*2ce0*/  @P0 BRA `(.L_x_61) ;  /* 0x00000000000c0947 */ /* 0x000fea0003800000 */
[----:B------:R-:W5:Y:S02]  /*2cf0*/  LDG.E.U8 R40, desc[UR36][R44.64+0x9] ;  /* 0x000009242c287981 */ /* 0x000f64000c1e1100 */
[----:B-----5:R-:W-:-:S05]  /*2d00*/  PRMT R0, R40, 0x8880, RZ ;  /* 0x0000888028007816 */ /* 0x020fca00000000ff */
[----:B------:R-:W-:-:S07]  /*2d10*/  IMAD R3, R0, R23, RZ ;  /* 0x0000001700037224 */ /* 0x000fce00078e02ff */
.L_x_61:
[----:B------:R-:W-:Y:S05]  /*2d20*/  BSYNC B1 ;  /* 0x0000000000017941 */ /* 0x000fea0003800000 */
.L_x_60:
[----:B------:R-:W-:Y:S01]  /*2d30*/  IMAD R3, R31, R22, R3 ;  /* 0x000000161f037224 */ /* 0x000fe200078e0203 */
[----:B------:R-:W-:Y:S06]  /*2d40*/  @P0 BRA `(.L_x_62) ;  /* 0x0000000000d80947 */ /* 0x000fec0003800000 */
[----:B------:R0:W-:Y:S01]  /*2d50*/  STG.E.U8 desc[UR36][R4.64+0x9], R3 ;  /* 0x0000090304007986 */ /* 0x0001e2000c101124 */
[----:B------:R-:W-:Y:S05]  /*2d60*/  BRA `(.L_x_62) ;  /* 0x0000000000d07947 */ /* 0x000fea0003800000 */
.L_x_29:
[C---:B------:R-:W-:Y:S02]  /*2d70*/  ISETP.GE.AND P2, PT, R56.reuse, 0x1, PT ;  /* 0x000000013800780c */ /* 0x040fe40003f46270 */
[----:B------:R-:W-:Y:S02]  /*2d80*/  ISETP.GE.AND P1, PT, R56, 0x9, PT ;  /* 0x000000093800780c */ /* 0x000fe40003f26270 */
[C---:B------:R-:W-:Y:S02]  /*2d90*/  ISETP.LT.OR P3, PT, R57.reuse, 0x1, !P2 ;  /* 0x000000013900780c */ /* 0x040fe40005761670 */
[C---:B------:R-:W-:Y:S02]  /*2da0*/  ISETP.LT.OR P0, PT, R57.reuse, 0x2, !P2 ;  /* 0x000000023900780c */ /* 0x040fe40005701670 */
[C---:B------:R-:W-:Y:S02]  /*2db0*/  ISETP.LT.OR P5, PT, R57.reuse, 0x1, !P1 ;  /* 0x000000013900780c */ /* 0x040fe40004fa1670 */
[----:B------:R-:W-:-:S02]  /*2dc0*/  ISETP.LT.OR P4, PT, R57, 0x9, !P2 ;  /* 0x000000093900780c */ /* 0x000fc40005781670 */
[----:B------:R-:W-:-:S05]  /*2dd0*/  ISETP.LT.OR P2, PT, R57, 0xa, !P2 ;  /* 0x0000000a3900780c */ /* 0x000fca0005741670 */
[-C--:B------:R-:W-:Y:S02]  /*2de0*/  @!P3 IMAD R3, R32, R22.reuse, RZ ;  /* 0x000000162003b224 */ /* 0x080fe400078e02ff */
[-C--:B------:R-:W-:Y:S02]  /*2df0*/  @!P0 IMAD R33, R33, R22.reuse, RZ ;  /* 0x0000001621218224 */ /* 0x080fe400078e02ff */
[-C--:B------:R-:W-:Y:S01]  /*2e00*/  @!P5 IMAD R7, R34, R22.reuse, RZ ;  /* 0x000000162207d224 */ /* 0x080fe200078e02ff */
[----:B------:R0:W-:Y:S01]  /*2e10*/  @!P3 STG.E.U8 desc[UR36][R14.64], R3 ;  /* 0x000000030e00b986 */ /* 0x0001e2000c101124 */
[----:B------:R-:W-:Y:S01]  /*2e20*/  ISETP.LT.OR P3, PT, R57, 0x2, !P1 ;  /* 0x000000023900780c */ /* 0x000fe20004f61670 */
[-C--:B------:R-:W-:Y:S02]  /*2e30*/  @!P4 IMAD R9, R36, R22.reuse, RZ ;  /* 0x000000162409c224 */ /* 0x080fe400078e02ff */
[----:B------:R-:W-:Y:S01]  /*2e40*/  @!P0 STG.E.U8 desc[UR36][R14.64+0x1], R33 ;  /* 0x000001210e008986 */ /* 0x000fe2000c101124 */
[----:B------:R-:W-:Y:S01]  /*2e50*/  ISETP.GE.AND P0, PT, R56, 0x81, PT ;  /* 0x000000813800780c */ /* 0x000fe20003f06270 */
[----:B------:R-:W-:-:S02]  /*2e60*/  @!P2 IMAD R37, R37, R22, RZ ;  /* 0x000000162525a224 */ /* 0x000fc400078e02ff */
[----:B------:R1:W-:Y:S01]  /*2e70*/  @!P5 STG.E.U8 desc[UR36][R20.64], R7 ;  /* 0x000000071400d986 */ /* 0x0003e2000c101124 */
[C---:B------:R-:W-:Y:S02]  /*2e80*/  ISETP.LT.OR P5, PT, R57.reuse, 0x9, !P1 ;  /* 0x000000093900780c */ /* 0x040fe40004fa1670 */
[----:B------:R-:W-:-:S03]  /*2e90*/  ISETP.LT.OR P1, PT, R57, 0xa, !P1 ;  /* 0x0000000a3900780c */ /* 0x000fc60004f21670 */
[----:B------:R-:W-:-:S05]  /*2ea0*/  @!P3 IMAD R35, R35, R22, RZ ;  /* 0x000000162323b224 */ /* 0x000fca00078e02ff */
[----:B------:R-:W-:Y:S01]  /*2eb0*/  @!P3 STG.E.U8 desc[UR36][R20.64+0x1], R35 ;  /* 0x000001231400b986 */ /* 0x000fe2000c101124 */
[C---:B------:R-:W-:Y:S02]  /*2ec0*/  ISETP.LT.OR P3, PT, R57.reuse, 0x1, !P0 ;  /* 0x000000013900780c */ /* 0x040fe40004761670 */
[-C--:B0-----:R-:W-:Y:S01]  /*2ed0*/  @!P5 IMAD R3, R38, R22.reuse, RZ ;  /* 0x000000162603d224 */ /* 0x081fe200078e02ff */
[----:B------:R0:W-:Y:S01]  /*2ee0*/  @!P4 STG.E.U8 desc[UR36][R14.64+0x8], R9 ;  /* 0x000008090e00c986 */ /* 0x0001e2000c101124 */
[----:B------:R-:W-:Y:S01]  /*2ef0*/  ISETP.LT.OR P4, PT, R57, 0x2, !P0 ;  /* 0x000000023900780c */ /* 0x000fe20004781670 */
[----:B------:R-:W-:Y:S02]  /*2f00*/  @!P1 IMAD R39, R39, R22, RZ ;  /* 0x0000001627279224 */ /* 0x000fe400078e02ff */
[----:B------:R-:W-:Y:S01]  /*2f10*/  @!P2 STG.E.U8 desc[UR36][R14.64+0x9], R37 ;  /* 0x000009250e00a986 */ /* 0x000fe2000c101124 */
[----:B------:R-:W-:-:S03]  /*2f20*/  ISETP.GE.AND P2, PT, R56, 0x89, PT ;  /* 0x000000893800780c */ /* 0x000fc60003f46270 */
[----:B------:R-:W-:Y:S01]  /*2f30*/  @!P5 STG.E.U8 desc[UR36][R20.64+0x8], R3 ;  /* 0x000008031400d986 */ /* 0x000fe2000c101124 */
[C---:B------:R-:W-:Y:S01]  /*2f40*/  ISETP.LT.OR P5, PT, R57.reuse, 0x9, !P2 ;  /* 0x000000093900780c */ /* 0x040fe200057a1670 */
[-C--:B-1----:R-:W-:Y:S02]  /*2f50*/  @!P3 IMAD R7, R24, R22.reuse, RZ ;  /* 0x000000161807b224 */ /* 0x082fe400078e02ff */
[----:B------:R-:W-:Y:S01]  /*2f60*/  @!P1 STG.E.U8 desc[UR36][R20.64+0x9], R39 ;  /* 0x0000092714009986 */ /* 0x000fe2000c101124 */
[----:B------:R-:W-:Y:S01]  /*2f70*/  ISETP.LT.OR P1, PT, R57, 0x1, !P2 ;  /* 0x000000013900780c */ /* 0x000fe20005721670 */
[----:B------:R-:W-:Y:S02]  /*2f80*/  @!P4 IMAD R25, R25, R22, RZ ;  /* 0x000000161919c224 */ /* 0x000fe400078e02ff */
[----:B------:R1:W-:Y:S01]  /*2f90*/  @!P3 STG.E.U8 desc[UR36][R42.64], R7 ;  /* 0x000000072a00b986 */ /* 0x0003e2000c101124 */
[C---:B------:R-:W-:Y:S02]  /*2fa0*/  ISETP.LT.OR P3, PT, R57.reuse, 0x9, !P0 ;  /* 0x000000093900780c */ /* 0x040fe40004761670 */
[C---:B------:R-:W-:Y:S01]  /*2fb0*/  ISETP.LT.OR P0, PT, R57.reuse, 0xa, !P0 ;  /* 0x0000000a3900780c */ /* 0x040fe20004701670 */
[----:B------:R2:W-:Y:S01]  /*2fc0*/  @!P4 STG.E.U8 desc[UR36][R42.64+0x1], R25 ;  /* 0x000001192a00c986 */ /* 0x0005e2000c101124 */
[----:B------:R-:W-:-:S02]  /*2fd0*/  ISETP.LT.OR P4, PT, R57, 0x2, !P2 ;  /* 0x000000023900780c */ /* 0x000fc40005781670 */
[----:B------:R-:W-:-:S03]  /*2fe0*/  ISETP.LT.OR P2, PT, R57, 0xa, !P2 ;  /* 0x0000000a3900780c */ /* 0x000fc60005741670 */
[-C--:B0-----:R-:W-:Y:S02]  /*2ff0*/  @!P1 IMAD R9, R26, R22.reuse, RZ ;  /* 0x000000161a099224 */ /* 0x081fe400078e02ff */
[-C--:B-1----:R-:W-:Y:S02]  /*3000*/  @!P5 IMAD R7, R30, R22.reuse, RZ ;  /* 0x000000161e07d224 */ /* 0x082fe400078e02ff */
[-C--:B------:R-:W-:Y:S01]  /*3010*/  @!P3 IMAD R3, R28, R22.reuse, RZ ;  /* 0x000000161c03b224 */ /* 0x080fe200078e02ff */
[----:B------:R2:W-:Y:S01]  /*3020*/  @!P1 STG.E.U8 desc[UR36][R4.64], R9 ;  /* 0x0000000904009986 */ /* 0x0005e2000c101124 */
[-C--:B------:R-:W-:Y:S02]  /*3030*/  @!P0 IMAD R29, R29, R22.reuse, RZ ;  /* 0x000000161d1d8224 */ /* 0x080fe400078e02ff */
[-C--:B------:R-:W-:Y:S02]  /*3040*/  @!P4 IMAD R27, R27, R22.reuse, RZ ;  /* 0x000000161b1bc224 */ /* 0x080fe400078e02ff */
[----:B------:R-:W-:-:S03]  /*3050*/  @!P2 IMAD R31, R31, R22, RZ ;  /* 0x000000161f1fa224 */ /* 0x000fc600078e02ff */
[----:B------:R2:W-:Y:S04]  /*3060*/  @!P4 STG.E.U8 desc[UR36][R4.64+0x1], R27 ;  /* 0x0000011b0400c986 */ /* 0x0005e8000c101124 */
[----:B------:R2:W-:Y:S04]  /*3070*/  @!P3 STG.E.U8 desc[UR36][R42.64+0x8], R3 ;  /* 0x000008032a00b986 */ /* 0x0005e8000c101124 */
[----:B------:R2:W-:Y:S04]  /*3080*/  @!P0 STG.E.U8 desc[UR36][R42.64+0x9], R29 ;  /* 0x0000091d2a008986 */ /* 0x0005e8000c101124 */
[----:B------:R2:W-:Y:S04]  /*3090*/  @!P5 STG.E.U8 desc[UR36][R4.64+0x8], R7 ;  /* 0x000008070400d986 */ /* 0x0005e8000c101124 */
[----:B------:R2:W-:Y:S02]  /*30a0*/  @!P2 STG.E.U8 desc[UR36][R4.64+0x9], R31 ;  /* 0x0000091f0400a986 */ /* 0x0005e4000c101124 */
.L_x_62:
[----:B------:R-:W-:Y:S05]  /*30b0*/  BSYNC B0 ;  /* 0x0000000000007941 */ /* 0x000fea0003800000 */
.L_x_28:
[----:B------:R-:W-:Y:S01]  /*30c0*/  ULDC UR4, c[0x0][0xc] ;  /* 0x0000030000047ab9 */ /* 0x000fe20000000800 */
[----:B------:R-:W-:Y:S01]  /*30d0*/  ULDC UR5, c[0x0][0x10] ;  /* 0x0000040000057ab9 */ /* 0x000fe20000000800 */
[----:B0-2---:R-:W0:Y:S01]  /*30e0*/  LDC R5, c[0x0][0x14] ;  /* 0x00000500ff057b82 */ /* 0x005e220000000800 */
[----:B------:R-:W-:Y:S01]  /*30f0*/  UIMAD.WIDE.U32 UR4, UR4, UR5, URZ ;  /* 0x00000005040472a5 */ /* 0x000fe2000f8e003f */
[----:B------:R-:W-:Y:S01]  /*3100*/  IMAD.MOV.U32 R3, RZ, RZ, R17 ;  /* 0x000000ffff037224 */ /* 0x000fe200078e0011 */
[----:B------:R-:W-:Y:S01]  /*3110*/  PRMT R0, RZ, 0x7610, R0 ;  /* 0x00007610ff007816 */ /* 0x000fe20000000000 */
[----:B-1--4-:R-:W-:Y:S02]  /*3120*/  IMAD.MOV.U32 R42, RZ, RZ, -0x1 ;  /* 0xffffffffff2a7424 */ /* 0x012fe400078e00ff */
[----:B------:R-:W-:Y:S02]  /*3130*/  IMAD.MOV.U32 R47, RZ, RZ, -0x1 ;  /* 0xffffffffff2f7424 */ /* 0x000fe400078e00ff */
[----:B0-----:R-:W-:-:S04]  /*3140*/  IMAD.WIDE.U32 R2, R5, UR4, R2 ;  /* 0x0000000405027c25 */ /* 0x001fc8000f8e0002 */
[----:B------:R-:W-:Y:S01]  /*3150*/  IMAD R5, R5, UR5, RZ ;  /* 0x0000000505057c24 */ /* 0x000fe2000f8e02ff */
[----:B------:R-:W-:Y:S02]  /*3160*/  ULDC.64 UR4, c[0x0][0x650] ;  /* 0x0001940000047ab9 */ /* 0x000fe40000000a00 */
[----:B------:R-:W-:Y:S01]  /*3170*/  ISETP.GE.U32.AND P0, PT, R2, UR4, PT ;  /* 0x0000000402007c0c */ /* 0x000fe2000bf06070 */
[----:B------:R-:W-:-:S05]  /*3180*/  IMAD.IADD R17, R3, 0x1, R5 ;  /* 0x0000000103117824 */ /* 0x000fca00078e0205 */
[----:B------:R-:W-:-:S13]  /*3190*/  ISETP.GE.U32.AND.EX P0, PT, R17, UR5, PT, P0 ;  /* 0x0000000511007c0c */ /* 0x000fda000bf06100 */
[----:B------:R-:W-:Y:S05]  /*31a0*/  @P0 BRA `(.L_x_63) ;  /* 0x0000000400680947 */ /* 0x000fea0003800000 */
[----:B------:R-:W0:Y:S01]  /*31b0*/  S2R R12, SR_CTAID.X ;  /* 0x00000000000c7919 */ /* 0x000e220000002500 */
[----:B------:R-:W1:Y:S01]  /*31c0*/  LDC.64 R10, c[0x0][0x628] ;  /* 0x00018a00ff0a7b82 */ /* 0x000e620000000a00 */
[----:B------:R-:W-:Y:S01]  /*31d0*/  ULDC UR4, c[0x0][0x150] ;  /* 0x0000540000047ab9 */ /* 0x000fe20000000800 */
[----:B------:R-:W-:Y:S01]  /*31e0*/  IMAD.MOV.U32 R8, RZ, RZ, R2 ;  /* 0x000000ffff087224 */ /* 0x000fe200078e0002 */
[----:B------:R-:W2:Y:S01]  /*31f0*/  S2R R24, SR_CTAID.Y ;  /* 0x0000000000187919 */ /* 0x000ea20000002600 */
[----:B------:R-:W-:-:S04]  /*3200*/  IMAD.MOV.U32 R9, RZ, RZ, R17 ;  /* 0x000000ffff097224 */ /* 0x000fc800078e0011 */
[----:B---3--:R-:W3:Y:S08]  /*3210*/  LDC R21, c[0x0][0x144] ;  /* 0x00005100ff157b82 */ /* 0x008ef00000000800 */
[----:B------:R-:W4:Y:S08]  /*3220*/  LDC R0, c[0x0][0x630] ;  /* 0x00018c00ff007b82 */ /* 0x000f300000000800 */
[----:B------:R-:W2:Y:S01]  /*3230*/  LDC.64 R14, c[0x0][0x620] ;  /* 0x00018800ff0e7b82 */ /* 0x000ea20000000a00 */
[----:B-1----:R-:W-:-:S04]  /*3240*/  ISETP.NE.U32.AND P0, PT, R10, RZ, PT ;  /* 0x000000ff0a00720c */ /* 0x002fc80003f05070 */
[----:B------:R-:W-:Y:S02]  /*3250*/  ISETP.NE.AND.EX P0, PT, R11, RZ, PT, P0 ;  /* 0x000000ff0b00720c */ /* 0x000fe40003f05300 */
[----:B0-----:R-:W-:-:S05]  /*3260*/  I2FP.F32.U32 R3, R12 ;  /* 0x0000000c00037245 */ /* 0x001fca0000201000 */
[----:B------:R-:W-:-:S04]  /*3270*/  FMUL R3, R3, UR4 ;  /* 0x0000000403037c20 */ /* 0x000fc80008400000 */
[----:B------:R0:W1:Y:S02]  /*3280*/  F2I.U32.TRUNC.NTZ R20, R3 ;  /* 0x0000000300147305 */ /* 0x000064000020f000 */
[----:B---34-:R-:W-:Y:S05]  /*3290*/  @!P0 BRA `(.L_x_64) ;  /* 0x0000000000288947 */ /* 0x018fea0003800000 */
[----:B0-----:R-:W0:Y:S02]  /*32a0*/  LDC R3, c[0x0][0x634] ;  /* 0x00018d00ff037b82 */ /* 0x001e240000000800 */
        /* <DEDUP_REMOVED lines=9> */
.L_x_64:
[-CC-:B------:R-:W-:Y:S01]  /*3340*/  SHF.R.U64 R47, R8, R0.reuse, R9.reuse ;  /* 0x00000000082f7219 */ /* 0x180fe20000001209 */
[----:B------:R-:W3:Y:S01]  /*3350*/  LDC.64 R30, c[0x0][0x640] ;  /* 0x00019000ff1e7b82 */ /* 0x000ee20000000a00 */
[----:B------:R-:W-:Y:S01]  /*3360*/  SHF.R.U32.HI R0, RZ, R0, R9 ;  /* 0x00000000ff007219 */ /* 0x000fe20000011609 */
[----:B-1----:R-:W-:Y:S01]  /*3370*/  IMAD.MOV R20, RZ, RZ, -R20 ;  /* 0x000000ffff147224 */ /* 0x002fe200078e0a14 */
[----:B------:R-:W-:Y:S01]  /*3380*/  IADD3 R7, P0, RZ, -R47, RZ ;  /* 0x8000002fff077210 */ /* 0x000fe20007f1e0ff */
[----:B------:R-:W-:Y:S02]  /*3390*/  ULDC UR4, c[0x0][0x154] ;  /* 0x0000550000047ab9 */ /* 0x000fe40000000800 */
[----:B------:R-:W-:Y:S02]  /*33a0*/  IMAD R26, R21, R20, R12 ;  /* 0x00000014151a7224 */ /* 0x000fe400078e020c */
[----:B------:R-:W1:Y:S01]  /*33b0*/  LDC R6, c[0x0][0x618] ;  /* 0x00018600ff067b82 */ /* 0x000e620000000800 */
[----:B0-----:R-:W-:-:S04]  /*33c0*/  IMAD.X R3, RZ, RZ, ~R0, P0 ;  /* 0x000000ffff037224 */ /* 0x001fc800000e0e00 */
[-C--:B--2---:R-:W-:Y:S02]  /*33d0*/  IMAD R0, R3, R14.reuse, RZ ;  /* 0x0000000e03007224 */ /* 0x084fe400078e02ff */
[----:B------:R-:W-:Y:S01]  /*33e0*/  IMAD.MOV.U32 R3, RZ, RZ, R17 ;  /* 0x000000ffff037224 */ /* 0x000fe200078e0011 */
[----:B------:R-:W0:Y:S01]  /*33f0*/  LDC R8, c[0x0][0x608] ;  /* 0x00018200ff087b82 */ /* 0x000e220000000800 */
[----:B------:R-:W-:-:S04]  /*3400*/  IMAD.WIDE.U32 R4, R7, R14, R2 ;  /* 0x0000000e07047225 */ /* 0x000fc800078e0002 */
[----:B------:R-:W-:-:S03]  /*3410*/  IMAD R3, R7, R15, R0 ;  /* 0x0000000f07037224 */ /* 0x000fc600078e0200 */
[----:B------:R-:W2:Y:S01]  /*3420*/  LDC R28, c[0x0][0x658] ;  /* 0x00019600ff1c7b82 */ /* 0x000ea20000000800 */
[----:B------:R-:W-:Y:S01]  /*3430*/  I2FP.F32.U32 R0, R24 ;  /* 0x0000001800007245 */ /* 0x000fe20000201000 */
[----:B------:R-:W-:Y:S01]  /*3440*/  IMAD.MOV.U32 R7, RZ, RZ, 0x1 ;  /* 0x00000001ff077424 */ /* 0x000fe200078e00ff */
[----:B---3--:R-:W-:Y:S01]  /*3450*/  ISETP.NE.U32.AND P0, PT, R30, RZ, PT ;  /* 0x000000ff1e00720c */ /* 0x008fe20003f05070 */
[----:B------:R-:W-:Y:S02]  /*3460*/  IMAD.IADD R3, R5, 0x1, R3 ;  /* 0x0000000105037824 */ /* 0x000fe400078e0203 */
[----:B------:R-:W-:Y:S01]  /*3470*/  FMUL R0, R0, UR4 ;  /* 0x0000000400007c20 */ /* 0x000fe20008400000 */
[----:B------:R-:W-:Y:S01]  /*3480*/  ISETP.NE.AND.EX P0, PT, R31, RZ, PT, P0 ;  /* 0x000000ff1f00720c */ /* 0x000fe20003f05300 */
[----:B------:R-:W3:Y:S01]  /*3490*/  LDC R15, c[0x0][0x148] ;  /* 0x00005200ff0f7b82 */ /* 0x000ee20000000800 */
[-CC-:B-1----:R-:W-:Y:S01]  /*34a0*/  SHF.R.U64 R12, R4, R6.reuse, R3.reuse ;  /* 0x00000006040c7219 */ /* 0x182fe20000001203 */
[----:B------:R1:W4:Y:S01]  /*34b0*/  F2I.U32.TRUNC.NTZ R13, R0 ;  /* 0x00000000000d7305 */ /* 0x000322000020f000 */
[----:B------:R-:W-:Y:S01]  /*34c0*/  SHF.R.U32.HI R3, RZ, R6, R3 ;  /* 0x00000006ff037219 */ /* 0x000fe20000011603 */
[----:B------:R-:W-:-:S04]  /*34d0*/  IMAD.MOV.U32 R5, RZ, RZ, -0x1 ;  /* 0xffffffffff057424 */ /* 0x000fc800078e00ff */
[----:B------:R-:W1:Y:S01]  /*34e0*/  LDC R20, c[0x0][0x600] ;  /* 0x00018000ff147b82 */ /* 0x000e620000000800 */
[-CC-:B0-----:R-:W-:Y:S02]  /*34f0*/  SHF.R.U64 R10, R12, R8.reuse, R3.reuse ;  /* 0x000000080c0a7219 */ /* 0x181fe40000001203 */
[----:B------:R-:W-:-:S05]  /*3500*/  SHF.R.U32.HI R3, RZ, R8, R3 ;  /* 0x00000008ff037219 */ /* 0x000fca0000011603 */
[----:B------:R-:W0:Y:S01]  /*3510*/  LDC R21, c[0x0][0x648] ;  /* 0x00019200ff157b82 */ /* 0x000e220000000800 */
[-C--:B--2---:R-:W-:Y:S02]  /*3520*/  SHF.L.U32 R4, R5, R28.reuse, RZ ;  /* 0x0000001c05047219 */ /* 0x084fe400000006ff */
[-CC-:B------:R-:W-:Y:S02]  /*3530*/  SHF.R.U64 R14, R10, R28.reuse, R3.reuse ;  /* 0x0000001c0a0e7219 */ /* 0x180fe40000001203 */
[----:B------:R-:W-:Y:S02]  /*3540*/  SHF.R.U32.HI R5, RZ, R28, R3 ;  /* 0x0000001cff057219 */ /* 0x000fe40000011603 */
[----:B------:R-:W-:Y:S01]  /*3550*/  LOP3.LUT R41, RZ, R4, RZ, 0x33, !PT ;  /* 0x00000004ff297212 */ /* 0x000fe200078e33ff */
[----:B------:R-:W2:Y:S01]  /*3560*/  LDC R25, c[0x0][0x638] ;  /* 0x00018e00ff197b82 */ /* 0x000ea20000000800 */
[----:B------:R-:W-:Y:S01]  /*3570*/  SHF.L.U32 R28, R7, R28, RZ ;  /* 0x0000001c071c7219 */ /* 0x000fe200000006ff */
[----:B------:R-:W-:-:S06]  /*3580*/  IMAD.MOV.U32 R4, RZ, RZ, R14 ;  /* 0x000000ffff047224 */ /* 0x000fcc00078e000e */
[----:B------:R-:W0:Y:S01]  /*3590*/  LDC R27, c[0x0][0x610] ;  /* 0x00018400ff1b7b82 */ /* 0x000e220000000800 */
[----:B----4-:R-:W-:Y:S05]  /*35a0*/  @!P0 BRA `(.L_x_65) ;  /* 0x0000000000288947 */ /* 0x010fea0003800000 */
[----:B------:R-:W4:Y:S02]  /*35b0*/  LDC R3, c[0x0][0x64c] ;  /* 0x00019300ff037b82 */ /* 0x000f240000000800 */
[----:B----4-:R-:W-:-:S05]  /*35c0*/  IADD3 R3, P0, R14, R3, RZ ;  /* 0x000000030e037210 */ /* 0x010fca0007f1e0ff */
        /* <DEDUP_REMOVED lines=8> */
.L_x_65:
[----:B------:R-:W-:Y:S01]  /*3650*/  ISETP.NE.AND P0, PT, R16, 0x1, PT ;  /* 0x000000011000780c */ /* 0x000fe20003f05270 */
[----:B------:R-:W-:Y:S01]  /*3660*/  IMAD.MOV R13, RZ, RZ, -R13 ;  /* 0x000000ffff0d7224 */ /* 0x000fe200078e0a0d */
[----:B01----:R-:W-:Y:S01]  /*3670*/  SHF.R.U64 R0, R4, R21, R5 ;  /* 0x0000001504007219 */ /* 0x003fe20000001205 */
[----:B------:R-:W-:Y:S01]  /*3680*/  VIADD R5, R20, 0xffffffff ;  /* 0xffffffff14057836 */ /* 0x000fe20000000000 */
[----:B------:R-:W-:-:S03]  /*3690*/  LOP3.LUT R41, R10, R41, RZ, 0xc0, !PT ;  /* 0x000000290a297212 */ /* 0x000fc600078ec0ff */
[----:B------:R-:W-:Y:S01]  /*36a0*/  IMAD.MOV R3, RZ, RZ, -R0 ;  /* 0x000000ffff037224 */ /* 0x000fe200078e0a00 */
[----:B------:R-:W-:Y:S01]  /*36b0*/  LOP3.LUT R5, R12, R5, RZ, 0xc0, !PT ;  /* 0x000000050c057212 */ /* 0x000fe200078ec0ff */
[----:B------:R-:W-:Y:S02]  /*36c0*/  IMAD R41, R28, R0, R41 ;  /* 0x000000001c297224 */ /* 0x000fe400078e0229 */
[----:B--2---:R-:W-:Y:S02]  /*36d0*/  IMAD R0, R3, R25, R14 ;  /* 0x0000001903007224 */ /* 0x004fe400078e020e */
[----:B---3--:R-:W-:Y:S02]  /*36e0*/  @P0 IMAD R26, R15, R13, R24 ;  /* 0x0000000d0f1a0224 */ /* 0x008fe400078e0218 */
[----:B------:R-:W-:Y:S02]  /*36f0*/  IMAD R4, R0, R20, R5 ;  /* 0x0000001400047224 */ /* 0x000fe400078e0205 */
[----:B------:R-:W-:-:S02]  /*3700*/  IMAD R41, R41, R27, R26 ;  /* 0x0000001b29297224 */ /* 0x000fc400078e021a */
[----:B------:R-:W-:-:S03]  /*3710*/  IMAD.MOV.U32 R3, RZ, RZ, 0x1 ;  /* 0x00000001ff037424 */ /* 0x000fc600078e00ff */
[----:B------:R-:W-:Y:S02]  /*3720*/  SEL R42, R4, R41, !P0 ;  /* 0x00000029042a7207 */ /* 0x000fe40004000000 */
[----:B------:R-:W-:Y:S02]  /*3730*/  PRMT R0, R3, 0x7610, R0 ;  /* 0x0000761003007816 */ /* 0x000fe40000000000 */
[----:B------:R-:W-:-:S07]  /*3740*/  SEL R41, R41, R4, !P0 ;  /* 0x0000000429297207 */ /* 0x000fce0004000000 */
.L_x_63:
[----:B------:R-:W-:-:S13]  /*3750*/  LOP3.LUT P0, RZ, R0, 0xff, RZ, 0xc0, !PT ;  /* 0x000000ff00ff7812 */ /* 0x000fda000780c0ff */
[----:B------:R-:W-:Y:S05]  /*3760*/  @P0 BRA `(.L_x_66) ;  /* 0xffffffd8000c0947 */ /* 0x000fea000383ffff */
[----:B------:R-:W-:Y:S05]  /*3770*/  EXIT ;  /* 0x000000000000794d */ /* 0x000fea0003800000 */
.L_x_3:
[----:B0-----:R-:W-:Y:S01]  /*3780*/  ULDC.64 UR4, c[0x0][0x650] ;  /* 0x0001940000047ab9 */ /* 0x001fe20000000a00 */
        /* <DEDUP_REMOVED lines=25> */
.L_x_68:
[--C-:B------:R-:W-:Y:S01]  /*3920*/  SHF.R.U64 R12, R10, R14, R11.reuse ;  /* 0x0000000e0a0c7219 */ /* 0x100fe2000000120b */
[----:B------:R-:W0:Y:S01]  /*3930*/  LDC R22, c[0x0][0x618] ;  /* 0x00018600ff167b82 */ /* 0x000e220000000800 */
[----:B------:R-:W-:Y:S01]  /*3940*/  I2FP.F32.U32 R8, R4 ;  /* 0x0000000400087245 */ /* 0x000fe20000201000 */
[----:B------:R-:W-:Y:S01]  /*3950*/  ULDC UR4, c[0x0][0x150] ;  /* 0x0000540000047ab9 */ /* 0x000fe20000000800 */
[----:B------:R-:W-:Y:S01]  /*3960*/  SHF.R.U32.HI R5, RZ, R14, R11 ;  /* 0x0000000eff057219 */ /* 0x000fe2000001160b */
[----:B------:R-:W-:Y:S01]  /*3970*/  IMAD.MOV.U32 R6, RZ, RZ, R2 ;  /* 0x000000ffff067224 */ /* 0x000fe200078e0002 */
[----:B------:R-:W-:Y:S01]  /*3980*/  IADD3 R9, P0, RZ, -R12, RZ ;  /* 0x8000000cff097210 */ /* 0x000fe20007f1e0ff */
[----:B------:R-:W-:Y:S01]  /*3990*/  FMUL R11, R8, UR4 ;  /* 0x00000004080b7c20 */ /* 0x000fe20008400000 */
[----:B------:R-:W-:Y:S01]  /*39a0*/  IMAD.MOV.U32 R7, RZ, RZ, R17 ;  /* 0x000000ffff077224 */ /* 0x000fe200078e0011 */
[----:B------:R-:W1:Y:S01]  /*39b0*/  LDC.64 R24, c[0x0][0x640] ;  /* 0x00019000ff187b82 */ /* 0x000e620000000a00 */
[----:B------:R-:W-:Y:S01]  /*39c0*/  ULDC UR4, c[0x0][0x154] ;  /* 0x0000550000047ab9 */ /* 0x000fe20000000800 */
[----:B------:R-:W-:-:S02]  /*39d0*/  IMAD.X R5, RZ, RZ, ~R5, P0 ;  /* 0x000000ffff057224 */ /* 0x000fc400000e0e05 */
[----:B------:R-:W2:Y:S01]  /*39e0*/  F2I.U32.TRUNC.NTZ R11, R11 ;  /* 0x0000000b000b7305 */ /* 0x000ea2000020f000 */
[----:B------:R-:W-:-:S03]  /*39f0*/  IMAD.WIDE.U32 R6, R9, R20, R6 ;  /* 0x0000001409067225 */ /* 0x000fc600078e0006 */
[----:B------:R-:W3:Y:S01]  /*3a00*/  LDC R13, c[0x0][0x144] ;  /* 0x00005100ff0d7b82 */ /* 0x000ee20000000800 */
[----:B------:R-:W-:-:S04]  /*3a10*/  IMAD R8, R5, R20, RZ ;  /* 0x0000001405087224 */ /* 0x000fc800078e02ff */
[----:B------:R-:W-:Y:S02]  /*3a20*/  IMAD R5, R9, R21, R8 ;  /* 0x0000001509057224 */ /* 0x000fe400078e0208 */
[----:B------:R-:W-:Y:S01]  /*3a30*/  IMAD.MOV.U32 R8, RZ, RZ, -0x1 ;  /* 0xffffffffff087424 */ /* 0x000fe200078e00ff */
[----:B------:R-:W4:Y:S01]  /*3a40*/  LDC R14, c[0x0][0x608] ;  /* 0x00018200ff0e7b82 */ /* 0x000f220000000800 */
[----:B------:R-:W-:Y:S01]  /*3a50*/  IMAD.IADD R5, R7, 0x1, R5 ;  /* 0x0000000107057824 */ /* 0x000fe200078e0205 */
[----:B------:R-:W-:-:S04]  /*3a60*/  I2FP.F32.U32 R7, R3 ;  /* 0x0000000300077245 */ /* 0x000fc80000201000 */
[-C--:B0-----:R-:W-:Y:S01]  /*3a70*/  SHF.R.U64 R10, R6, R22.reuse, R5 ;  /* 0x00000016060a7219 */ /* 0x081fe20000001205 */
[----:B--2---:R-:W-:Y:S01]  /*3a80*/  IMAD.MOV R6, RZ, RZ, -R11 ;  /* 0x000000ffff067224 */ /* 0x004fe200078e0a0b */
[----:B------:R-:W0:Y:S01]  /*3a90*/  LDC R9, c[0x0][0x658] ;  /* 0x00019600ff097b82 */ /* 0x000e220000000800 */
[----:B-1----:R-:W-:Y:S01]  /*3aa0*/  ISETP.NE.U32.AND P0, PT, R24, RZ, PT ;  /* 0x000000ff1800720c */ /* 0x002fe20003f05070 */
[----:B------:R-:W-:Y:S01]  /*3ab0*/  FMUL R7, R7, UR4 ;  /* 0x0000000407077c20 */ /* 0x000fe20008400000 */
[----:B------:R-:W-:Y:S02]  /*3ac0*/  SHF.R.U32.HI R5, RZ, R22, R5 ;  /* 0x00000016ff057219 */ /* 0x000fe40000011605 */
[----:B------:R-:W-:-:S03]  /*3ad0*/  ISETP.NE.AND.EX P0, PT, R25, RZ, PT, P0 ;  /* 0x000000ff1900720c */ /* 0x000fc60003f05300 */
[----:B------:R-:W1:Y:S01]  /*3ae0*/  LDC R20, c[0x0][0x148] ;  /* 0x00005200ff147b82 */ /* 0x000e620000000800 */
[----:B---3--:R-:W-:Y:S02]  /*3af0*/  IMAD R23, R13, R6, R4 ;  /* 0x000000060d177224 */ /* 0x008fe400078e0204 */
[----:B------:R-:W-:-:S05]  /*3b00*/  IMAD.MOV.U32 R6, RZ, RZ, 0x1 ;  /* 0x00000001ff067424 */ /* 0x000fca00078e00ff */
[----:B------:R-:W2:Y:S01]  /*3b10*/  LDC R21, c[0x0][0x600] ;  /* 0x00018000ff157b82 */ /* 0x000ea20000000800 */
[-CC-:B----4-:R-:W-:Y:S02]  /*3b20*/  SHF.R.U64 R13, R10, R14.reuse, R5.reuse ;  /* 0x0000000e0a0d7219 */ /* 0x190fe40000001205 */
[----:B------:R-:W-:Y:S02]  /*3b30*/  SHF.R.U32.HI R4, RZ, R14, R5 ;  /* 0x0000000eff047219 */ /* 0x000fe40000011605 */
[----:B------:R3:W4:Y:S03]  /*3b40*/  F2I.U32.TRUNC.NTZ R14, R7 ;  /* 0x00000007000e7305 */ /* 0x000726000020f000 */
[----:B------:R-:W1:Y:S01]  /*3b50*/  LDC R26, c[0x0][0x648] ;  /* 0x00019200ff1a7b82 */ /* 0x000e620000000800 */
[-C--:B0-----:R-:W-:Y:S02]  /*3b60*/  SHF.R.U64 R15, R13, R9.reuse, R4 ;  /* 0x000000090d0f7219 */ /* 0x081fe40000001204 */
[----:B------:R-:W-:-:S02]  /*3b70*/  SHF.L.U32 R8, R8, R9, RZ ;  /* 0x0000000908087219 */ /* 0x000fc400000006ff */
[-C--:B------:R-:W-:Y:S01]  /*3b80*/  SHF.R.U32.HI R5, RZ, R9.reuse, R4 ;  /* 0x00000009ff057219 */ /* 0x080fe20000011604 */
[----:B------:R-:W-:Y:S01]  /*3b90*/  IMAD.MOV.U32 R4, RZ, RZ, R15 ;  /* 0x000000ffff047224 */ /* 0x000fe200078e000f */
[----:B------:R-:W-:Y:S01]  /*3ba0*/  SHF.L.U32 R22, R6, R9, RZ ;  /* 0x0000000906167219 */ /* 0x000fe200000006ff */
[----:B------:R-:W0:Y:S01]  /*3bb0*/  LDC R27, c[0x0][0x638] ;  /* 0x00018e00ff1b7b82 */ /* 0x000e220000000800 */
[----:B------:R-:W-:-:S07]  /*3bc0*/  LOP3.LUT R28, RZ, R8, RZ, 0x33, !PT ;  /* 0x00000008ff1c7212 */ /* 0x000fce00078e33ff */
        /* <DEDUP_REMOVED lines=12> */
.L_x_69:
[----:B------:R-:W-:Y:S01]  /*3c90*/  ISETP.NE.AND P0, PT, R16, 0x1, PT ;  /* 0x000000011000780c */ /* 0x000fe20003f05270 */
[----:B--2---:R-:W-:Y:S01]  /*3ca0*/  VIADD R7, R21, 0xffffffff ;  /* 0xffffffff15077836 */ /* 0x004fe20000000000 */
[----:B-1----:R-:W-:Y:S01]  /*3cb0*/  SHF.R.U64 R5, R4, R26, R5 ;  /* 0x0000001a04057219 */ /* 0x002fe20000001205 */
[----:B------:R-:W-:Y:S01]  /*3cc0*/  IMAD.MOV R14, RZ, RZ, -R14 ;  /* 0x000000ffff0e7224 */ /* 0x000fe200078e0a0e */
[----:B------:R-:W-:Y:S01]  /*3cd0*/  LOP3.LUT R4, R13, R28, RZ, 0xc0, !PT ;  /* 0x0000001c0d047212 */ /* 0x000fe200078ec0ff */
[----:B------:R-:W-:Y:S01]  /*3ce0*/  IMAD.MOV.U32 R8, RZ, RZ, R12 ;  /* 0x000000ffff087224 */ /* 0x000fe200078e000c */
[----:B------:R-:W-:Y:S01]  /*3cf0*/  LOP3.LUT R10, R10, R7, RZ, 0xc0, !PT ;  /* 0x000000070a0a7212 */ /* 0x000fe200078ec0ff */
[----:B------:R-:W-:Y:S02]  /*3d00*/  IMAD.MOV R6, RZ, RZ, -R5 ;  /* 0x000000ffff067224 */ /* 0x000fe400078e0a05 */
[----:B------:R-:W-:-:S04]  /*3d10*/  IMAD R4, R22, R5, R4 ;  /* 0x0000000516047224 */ /* 0x000fc800078e0204 */
[----:B------:R-:W-:Y:S02]  /*3d20*/  @P0 IMAD R23, R20, R14, R3 ;  /* 0x0000000e14170224 */ /* 0x000fe400078e0203 */
[----:B0-----:R-:W-:Y:S02]  /*3d30*/  IMAD R3, R6, R27, R15 ;  /* 0x0000001b06037224 */ /* 0x001fe400078e020f */
[----:B------:R-:W-:Y:S02]  /*3d40*/  IMAD R7, R4, R29, R23 ;  /* 0x0000001d04077224 */ /* 0x000fe400078e0217 */
[----:B------:R-:W-:Y:S02]  /*3d50*/  IMAD R4, R3, R21, R10 ;  /* 0x0000001503047224 */ /* 0x000fe400078e020a */
[----:B------:R-:W-:-:S03]  /*3d60*/  IMAD.MOV.U32 R6, RZ, RZ, 0x1 ;  /* 0x00000001ff067424 */ /* 0x000fc600078e00ff */
[----:B------:R-:W-:Y:S02]  /*3d70*/  SEL R9, R4, R7, !P0 ;  /* 0x0000000704097207 */ /* 0x000fe40004000000 */
[----:B------:R-:W-:-:S07]  /*3d80*/  SEL R7, R7, R4, !P0 ;  /* 0x0000000407077207 */ /* 0x000fce0004000000 */
.L_x_67:
[----:B------:R-:W-:-:S08]  /*3d90*/  NOP ;  /* 0x0000000000007918 */ /* 0x000fd00000000000 */
[----:B------:R-:W0:-:S00]  /*3da0*/  USETMAXREG.DEALLOC.CTAPOOL 0x28 ;  /* 0x00000028000079c8 */ /* 0x000e0000080e0500 */
[----:B0-----:R-:W-:-:S13]  /*3db0*/  ISETP.NE.AND P0, PT, R0, RZ, PT ;  /* 0x000000ff0000720c */ /* 0x001fda0003f05270 */
[----:B------:R-:W-:Y:S05]  /*3dc0*/  @P0 EXIT ;  /* 0x000000000000094d */ /* 0x000fea0003800000 */
[----:B------:R-:W-:Y:S01]  /*3dd0*/  LOP3.LUT P0, RZ, R6, 0xff, RZ, 0xc0, !PT ;  /* 0x000000ff06ff7812 */ /* 0x000fe2000780c0ff */
[----:B------:R-:W-:Y:S02]  /*3de0*/  IMAD.MOV.U32 R0, RZ, RZ, 0x1 ;  /* 0x00000001ff007424 */ /* 0x000fe400078e00ff */
[----:B------:R-:W-:-:S10]  /*3df0*/  IMAD.MOV.U32 R13, RZ, RZ, RZ ;  /* 0x000000ffff0d7224 */ /* 0x000fd400078e00ff */
[----:B------:R-:W-:Y:S05]  /*3e00*/  @!P0 BRA `(.L_x_70) ;  /* 0x0000000c00348947 */ /* 0x000fea0003800000 */
[----:B------:R-:W0:Y:S01]  /*3e10*/  LDC R0, c[0x0][0x28c] ;  /* 0x0000a300ff007b82 */ /* 0x000e220000000800 */
[----:B------:R-:W-:Y:S01]  /*3e20*/  ULDC UR5, c[0x0][0x600] ;  /* 0x0001800000057ab9 */ /* 0x000fe20000000800 */
[----:B------:R-:W-:Y:S01]  /*3e30*/  ULDC UR4, c[0x0][0xc] ;  /* 0x0000030000047ab9 */ /* 0x000fe20000000800 */
[----:B------:R-:W-:Y:S01]  /*3e40*/  UIADD3 UR16, UR5, -0x1, URZ ;  /* 0xffffffff05107890 */ /* 0x000fe2000fffe03f */
[C---:B------:R-:W-:Y:S01]  /*3e50*/  LOP3.LUT P2, RZ, R18.reuse, 0x7f, RZ, 0xc0, !PT ;  /* 0x0000007f12ff7812 */ /* 0x040fe2000784c0ff */
[----:B------:R-:W-:Y:S01]  /*3e60*/  ULDC UR6, c[0x0][0x658] ;  /* 0x0001960000067ab9 */ /* 0x000fe20000000800 */
[----:B------:R-:W-:Y:S01]  /*3e70*/  ULDC UR5, c[0x0][0x10] ;  /* 0x0000040000057ab9 */ /* 0x000fe20000000800 */
[----:B------:R-:W-:Y:S01]  /*3e80*/  UMOV UR7, 0xffffffff ;  /* 0xffffffff00077882 */ /* 0x000fe20000000000 */
[----:B------:R-:W-:Y:S01]  /*3e90*/  UMOV UR8, 0x1 ;  /* 0x0000000100087882 */ /* 0x000fe20000000000 */
[----:B------:R-:W-:Y:S01]  /*3ea0*/  UIMAD.WIDE.U32 UR4, UR4, UR5, URZ ;  /* 0x00000005040472a5 */ /* 0x000fe2000f8e003f */
[----:B------:R-:W-:Y:S01]  /*3eb0*/  LOP3.LUT P0, RZ, R18, 0x1f, RZ, 0xc0, !PT ;  /* 0x0000001f12ff7812 */ /* 0x000fe2000780c0ff */
[----:B------:R-:W-:Y:S01]  /*3ec0*/  USHF.L.U32 UR7, UR7, UR6, URZ ;  /* 0x0000000607077299 */ /* 0x000fe2000800063f */
[----:B------:R-:W-:Y:S01]  /*3ed0*/  BSSY B0, `(.L_x_70) ;  /* 0x00000c0000007945 */ /* 0x000fe20003800000 */
[----:B------:R-:W-:Y:S01]  /*3ee0*/  USHF.L.U32 UR18, UR8, UR6, URZ ;  /* 0x0000000608127299 */ /* 0x000fe2000800063f */
[----:B------:R-:W-:Y:S01]  /*3ef0*/  IMAD.MOV.U32 R18, RZ, RZ, 0x1 ;  /* 0x00000001ff127424 */ /* 0x000fe200078e00ff */
[----:B------:R-:W-:Y:S01]  /*3f00*/  LOP3.LUT R12, R19, 0x2, RZ, 0xfc, !PT ;  /* 0x00000002130c7812 */ /* 0x000fe200078efcff */
[----:B------:R-:W-:Y:S01]  /*3f10*/  ULDC UR6, c[0x0][0x14] ;  /* 0x0000050000067ab9 */ /* 0x000fe20000000800 */
[----:B------:R-:W-:Y:S01]  /*3f20*/  PLOP3.LUT P0, PT, P0, P2, PT, 0x8a, 0x0 ;  /* 0x000000000000781c */ /* 0x000fe20000705172 */
[----:B------:R-:W-:Y:S01]  /*3f30*/  UIMAD.WIDE.U32 UR20, UR4, UR6, URZ ;  /* 0x00000006041472a5 */ /* 0x000fe2000f8e003f */
[----:B------:R-:W-:Y:S01]  /*3f40*/  IMAD.MOV.U32 R13, RZ, RZ, RZ ;  /* 0x000000ffff0d7224 */ /* 0x000fe200078e00ff */
[----:B------:R-:W-:-:S02]  /*3f50*/  UIMAD UR13, UR5, UR6, URZ ;  /* 0x00000006050d72a4 */ /* 0x000fc4000f8e023f */
[----:B------:R-:W-:Y:S01]  /*3f60*/  ULOP3.LUT UR17, URZ, UR7, URZ, 0x33, !UPT ;  /* 0x000000073f117292 */ /* 0x000fe2000f8e333f */
[----:B0-----:R-:W-:Y:S01]  /*3f70*/  VIADD R0, R0, 0x7f ;  /* 0x0000007f00007836 */ /* 0x001fe20000000000 */
[----:B------:R-:W-:Y:S01]  /*3f80*/  UIADD3 UR13, UR21, UR13, URZ ;  /* 0x0000000d150d7290 */ /* 0x000fe2000fffe03f */
[----:B------:R-:W-:-:S03]  /*3f90*/  ULDC.64 UR22, c[0x0][0x198] ;  /* 0x0000660000167ab9 */ /* 0x000fc60000000a00 */
[----:B------:R-:W-:-:S04]  /*3fa0*/  SHF.R.S32.HI R3, RZ, 0x1f, R0 ;  /* 0x0000001fff037819 */ /* 0x000fc80000011400 */
[----:B------:R-:W-:Y:S01]  /*3fb0*/  LEA.HI R3, R3, R0, RZ, 0x7 ;  /* 0x0000000003037211 */ /* 0x000fe200078f38ff */
[----:B------:R-:W-:-:S03]  /*3fc0*/  IMAD.MOV.U32 R0, RZ, RZ, 0x1 ;  /* 0x00000001ff007424 */ /* 0x000fc600078e00ff */
[----:B------:R-:W-:-:S05]  /*3fd0*/  SHF.R.S32.HI R10, RZ, 0x7, R3 ;  /* 0x00000007ff0a7819 */ /* 0x000fca0000011403 */
[----:B------:R-:W-:-:S07]  /*3fe0*/  VIADD R11, R10, 0x1 ;  /* 0x000000010a0b7836 */ /* 0x000fce0000000000 */
.L_x_82:
[----:B------:R-:W-:-:S03]  /*3ff0*/  UMOV UR4, 0xffffffff ;  /* 0xffffffff00047882 */ /* 0x000fc60000000000 */
[----:B------:R-:W-:Y:S05]  /*4000*/  BRA.DIV UR4, `(.L_x_71) ;  /* 0x0000000e04e47947 */ /* 0x000fea000b800000 */
[----:B------:R-:W-:-:S13]  /*4010*/  ELECT P6, URZ, PT ;  /* 0x00000000003f782f */ /* 0x000fda00038c0000 */
.L_x_95:
[----:B------:R-:W0:Y:S01]  /*4020*/  LDC R3, c[0x0][0x28c] ;  /* 0x0000a300ff037b82 */ /* 0x000e220000000800 */
[----:B------:R-:W-:Y:S01]  /*4030*/  BSSY B1, `(.L_x_72) ;  /* 0x0000037000017945 */ /* 0x000fe20003800000 */
[----:B0-----:R-:W-:-:S13]  /*4040*/  ISETP.LT.OR P6, PT, R3, 0x1, !P6 ;  /* 0x000000010300780c */ /* 0x001fda00077c1670 */
[----:B------:R-:W-:Y:S05]  /*4050*/  @P6 BRA `(.L_x_73) ;  /* 0x0000000000d06947 */ /* 0x000fea0003800000 */
[----:B------:R-:W-:Y:S02]  /*4060*/  IMAD.SHL.U32 R9, R9, 0x10, RZ ;  /* 0x0000001009097824 */ /* 0x000fe400078e00ff */
[----:B------:R-:W-:Y:S02]  /*4070*/  IMAD.SHL.U32 R14, R7, 0x100, RZ ;  /* 0x00000100070e7824 */ /* 0x000fe400078e00ff */
[----:B------:R-:W-:Y:S02]  /*4080*/  IMAD.MOV.U32 R21, RZ, RZ, RZ ;  /* 0x000000ffff157224 */ /* 0x000fe400078e00ff */
[----:B------:R-:W-:Y:S02]  /*4090*/  IMAD.MOV.U32 R3, RZ, RZ, R11 ;  /* 0x000000ffff037224 */ /* 0x000fe400078e000b */
[----:B------:R-:W-:Y:S02]  /*40a0*/  IMAD.MOV.U32 R4, RZ, RZ, R0 ;  /* 0x000000ffff047224 */ /* 0x000fe400078e0000 */
[----:B------:R-:W-:-:S07]  /*40b0*/  IMAD.MOV.U32 R5, RZ, RZ, R13 ;  /* 0x000000ffff057224 */ /* 0x000fce00078e000d */
.L_x_77:
[----:B------:R-:W0:Y:S01]  /*40c0*/  S2R R7, SR_CgaCtaId ;  /* 0x0000000000077919 */ /* 0x000e220000008800 */
[----:B------:R-:W-:-:S04]  /*40d0*/  MOV R6, 0x400 ;  /* 0x0000040000067802 */ /* 0x000fc80000000f00 */
[----:B0-----:R-:W-:Y:S02]  /*40e0*/  LEA R20, R7, R6, 0x18 ;  /* 0x0000000607147211 */ /* 0x001fe400078ec0ff */
[----:B------:R-:W-:Y:S01]  /*40f0*/  SHF.L.U32 R6, R4, 0x1f, RZ ;  /* 0x0000001f04067819 */ /* 0x000fe200000006ff */
[----:B------:R-:W0:Y:S02]  /*4100*/  @!P2 LDC R7, c[0x0][0x500] ;  /* 0x00014000ff07ab82 */ /* 0x000e240000000800 */
[----:B------:R-:W-:-:S04]  /*4110*/  IMAD R15, R5, 0x8, R20 ;  /* 0x00000008050f7824 */ /* 0x000fc800078e0214 */
[----:B------:R-:W1:Y:S02]  /*4120*/  SYNCS.PHASECHK.TRANS64.TRYWAIT P1, [R15+URZ+0x30], R6 ;  /* 0x000030060f0075a7 */ /* 0x000e64000802017f */
[----:B-1----:R-:W-:Y:S05]  /*4130*/  @!P1 BRA `(.L_x_74) ;  /* 0x0000000c00b89947 */ /* 0x002fea0003800000 */
.L_x_96:
[----:B-1----:R-:W-:Y:S01]  /*4140*/  PRMT R6, R12, 0x9910, RZ ;  /* 0x000099100c067816 */ /* 0x002fe200000000ff */
[----:B0-----:R0:W-:Y:S03]  /*4150*/  @!P2 SYNCS.ARRIVE.TRANS64 RZ, [R15+URZ], R7 ;  /* 0x000000070fffa9a7 */ /* 0x0011e6000800003f */
[----:B------:R-:W-:-:S13]  /*4160*/  ISETP.NE.AND P1, PT, R6, 0x2, PT ;  /* 0x000000020600780c */ /* 0x000fda0003f25270 */
[----:B0-----:R-:W-:Y:S05]  /*4170*/  @P1 BRA `(.L_x_75) ;  /* 0x0000000000041947 */ /* 0x001fea0003800000 */
[----:B------:R-:W-:Y:S01]  /*4180*/  BPT.TRAP 0x1 ;  /* 0x000000040000795c */ /* 0x000fe20000300000 */
.L_x_75:
[----:B------:R-:W-:Y:S05]  /*4190*/  @P0 BRA `(.L_x_76) ;  /* 0x0000000000040947 */ /* 0x000fea0003800000 */
[----:B------:R-:W-:Y:S01]  /*41a0*/  BPT.TRAP 0x1 ;  /* 0x000000040000795c */ /* 0x000fe20000300000 */
.L_x_76:
[--C-:B------:R-:W-:Y:S01]  /*41b0*/  IMAD R6, R5, 0x8000, R20.reuse ;  /* 0x0000800005067824 */ /* 0x100fe200078e0214 */
[----:B------:R-:W-:Y:S01]  /*41c0*/  R2UR UR9, R15 ;  /* 0x000000000f0972ca */ /* 0x000fe200000e0000 */
[----:B------:R-:W-:Y:S01]  /*41d0*/  IMAD R20, R5, 0x800, R20 ;  /* 0x0000080005147824 */ /* 0x000fe200078e0214 */
[----:B------:R-:W-:Y:S01]  /*41e0*/  UIADD3 UR4, UP0, UR22, 0xf0, URZ ;  /* 0x000000f016047890 */ /* 0x000fe2000ff1e03f */
[----:B------:R-:W-:Y:S01]  /*41f0*/  VIADD R3, R3, 0xffffffff ;  /* 0xffffffff03037836 */ /* 0x000fe20000000000 */
[----:B------:R-:W-:Y:S01]  /*4200*/  R2UR UR5, R6 ;  /* 0x00000000060572ca */ /* 0x000fe200000e0000 */
[----:B------:R-:W-:Y:S01]  /*4210*/  UIADD3 UR24, UP1, UR22, 0x1f0, URZ ;  /* 0x000001f016187890 */ /* 0x000fe2000ff3e03f */
[----:B------:R-:W-:Y:S01]  /*4220*/  R2UR UR8, R20 ;  /* 0x00000000140872ca */ /* 0x000fe200000e0000 */
[----:B------:R-:W-:Y:S01]  /*4230*/  VIADD R5, R5, 0x1 ;  /* 0x0000000105057836 */ /* 0x000fe20000000000 */
[----:B------:R-:W-:Y:S01]  /*4240*/  R2UR UR11, R14 ;  /* 0x000000000e0b72ca */ /* 0x000fe200000e0000 */
[----:B------:R-:W-:Y:S01]  /*4250*/  UIADD3.X UR25, URZ, UR23, URZ, UP1, !UPT ;  /* 0x000000173f197290 */ /* 0x000fe20008ffe43f */
[----:B------:R-:W-:Y:S01]  /*4260*/  R2UR UR10, R21 ;  /* 0x00000000150a72ca */ /* 0x000fe200000e0000 */
[----:B------:R-:W-:Y:S01]  /*4270*/  UMOV UR6, 0x0 ;  /* 0x0000000000067882 */ /* 0x000fe20000000000 */
[----:B------:R-:W-:Y:S01]  /*4280*/  R2UR UR12, R8 ;  /* 0x00000000080c72ca */ /* 0x000fe200000e0000 */
[----:B------:R-:W-:Y:S01]  /*4290*/  UMOV UR7, 0x10000000 ;  /* 0x1000000000077882 */ /* 0x000fe20000000000 */
[----:B------:R-:W-:Y:S01]  /*42a0*/  R2UR UR19, R9 ;  /* 0x00000000091372ca */ /* 0x000fe200000e0000 */
[----:B------:R-:W-:Y:S01]  /*42b0*/  VIADD R21, R21, 0x80 ;  /* 0x0000008015157836 */ /* 0x000fe20000000000 */
[----:B------:R-:W-:Y:S01]  /*42c0*/  ISETP.GT.AND P3, PT, R3, 0x1, PT ;  /* 0x000000010300780c */ /* 0x000fe20003f64270 */
[----:B------:R-:W-:Y:S01]  /*42d0*/  UIADD3 UR14, UR5, 0x180, URZ ;  /* 0x00000180050e7890 */ /* 0x000fe2000fffe03f */
[----:B------:R-:W-:Y:S01]  /*42e0*/  ISETP.NE.AND P1, PT, R5, 0x6, PT ;  /* 0x000000060500780c */ /* 0x000fe20003f25270 */
[----:B------:R-:W-:-:S02]  /*42f0*/  UIADD3.X UR5, URZ, UR23, URZ, UP0, !UPT ;  /* 0x000000173f057290 */ /* 0x000fc400087fe43f */
[----:B------:R-:W-:Y:S01]  /*4300*/  UIADD3 UR15, UR8, 0x30180, URZ ;  /* 0x00030180080f7890 */ /* 0x000fe2000fffe03f */
[----:B------:R-:W-:Y:S02]  /*4310*/  SEL R7, RZ, 0x1, P1 ;  /* 0x00000001ff077807 */ /* 0x000fe40000800000 */
[----:B------:R-:W-:Y:S01]  /*4320*/  UMOV UR8, UR14 ;  /* 0x0000000e00087c82 */ /* 0x000fe20008000000 */
[----:B------:R-:W-:Y:S02]  /*4330*/  SEL R5, R5, RZ, P1 ;  /* 0x000000ff05057207 */ /* 0x000fe40000800000 */
[----:B------:R-:W-:Y:S01]  /*4340*/  LOP3.LUT R4, R4, R7, RZ, 0x3c, !PT ;  /* 0x0000000704047212 */ /* 0x000fe200078e3cff */
[----:B------:R0:W-:Y:S02]  /*4350*/  UTMALDG.3D [UR8], [UR4], desc[UR6] ;  /* 0x00000608040075b4 */ /* 0x0001e40008011000 */
[----:B0-----:R-:W-:Y:S01]  /*4360*/  UMOV UR8, UR15 ;  /* 0x0000000f00087c82 */ /* 0x001fe20008000000 */
[----:B------:R-:W-:-:S02]  /*4370*/  UMOV UR11, UR19 ;  /* 0x00000013000b7c82 */ /* 0x000fc40008000000 */
[----:B------:R0:W-:Y:S02]  /*4380*/  UTMALDG.3D [UR8], [UR24], desc[UR6] ;  /* 0x00000608180075b4 */ /* 0x0001e40008011000 */
[----:B0-----:R-:W-:Y:S05]  /*4390*/  @P3 BRA `(.L_x_77) ;  /* 0xfffffffc00483947 */ /* 0x001fea000383ffff */
.L_x_73:
[----:B------:R-:W-:Y:S05]  /*43a0*/  BSYNC B1 ;  /* 0x0000000000017941 */ /* 0x000fea0003800000 */
.L_x_72:
[----:B------:R-:W-:Y:S01]  /*43b0*/  LOP3.LUT P3, RZ, R18, 0xff, RZ, 0xc0, !PT ;  /* 0x000000ff12ff7812 */ /* 0x000fe2000786c0ff */
[----:B------:R-:W-:Y:S01]  /*43c0*/  IMAD.IADD R6, R10, 0x1, R13 ;  /* 0x000000010a067824 */ /* 0x000fe200078e020d */
[----:B------:R-:W-:Y:S01]  /*43d0*/  IADD3 R2, P4, R2, UR20, RZ ;  /* 0x0000001402027c10 */ /* 0x000fe2000ff9e0ff */
[----:B------:R-:W-:Y:S01]  /*43e0*/  ULDC.64 UR4, c[0x0][0x650] ;  /* 0x0001940000047ab9 */ /* 0x000fe20000000a00 */
[----:B------:R-:W-:Y:S01]  /*43f0*/  BSSY B1, `(.L_x_78) ;  /* 0x000006b000017945 */ /* 0x000fe20003800000 */
[----:B------:R-:W-:Y:S01]  /*4400*/  IMAD.MOV.U32 R7, RZ, RZ, -0x1 ;  /* 0xffffffffff077424 */ /* 0x000fe200078e00ff */
[----:B------:R-:W-:Y:S01]  /*4410*/  ISETP.GT.U32.AND P1, PT, R6, 0x5, PT ;  /* 0x000000050600780c */ /* 0x000fe20003f24070 */
[----:B------:R-:W-:Y:S01]  /*4420*/  IMAD.MOV.U32 R9, RZ, RZ, -0x1 ;  /* 0xffffffffff097424 */ /* 0x000fe200078e00ff */
[----:B------:R-:W-:Y:S01]  /*4430*/  IADD3.X R17, R17, UR13, RZ, P4, !PT ;  /* 0x0000000d11117c10 */ /* 0x000fe2000a7fe4ff */
[----:B------:R-:W-:Y:S01]  /*4440*/  IMAD.MOV.U32 R8, RZ, RZ, -0x1 ;  /* 0xffffffffff087424 */ /* 0x000fe200078e00ff */
[----:B------:R-:W-:-:S02]  /*4450*/  ISETP.LT.U32.AND P1, PT, R10, 0x6, P1 ;  /* 0x000000060a00780c */ /* 0x000fc40000f21070 */
[----:B------:R-:W-:Y:S01]  /*4460*/  PRMT R18, RZ, 0x7610, R18 ;  /* 0x00007610ff127816 */ /* 0x000fe20000000012 */
[----:B------:R-:W0:Y:S01]  /*4470*/  @P3 S2R R4, SR_CgaCtaId ;  /* 0x0000000000043919 */ /* 0x000e220000008800 */
[----:B------:R-:W-:-:S04]  /*4480*/  @P3 MOV R3, 0x400 ;  /* 0x0000040000033802 */ /* 0x000fc80000000f00 */
[----:B0-----:R-:W-:Y:S01]  /*4490*/  @P3 LEA R3, R4, R3, 0x18 ;  /* 0x0000000304033211 */ /* 0x001fe200078ec0ff */
[----:B------:R-:W-:-:S03]  /*44a0*/  IMAD.WIDE.U32 R4, R6, -0x55555555, RZ ;  /* 0xaaaaaaab06047825 */ /* 0x000fc600078e00ff */
[----:B------:R0:W-:Y:S01]  /*44b0*/  @P3 SYNCS.ARRIVE.TRANS64.A1T0 RZ, [R3+URZ+0x78], RZ ;  /* 0x000078ff03ff39a7 */ /* 0x0001e2000810003f */
[----:B------:R-:W-:Y:S02]  /*44c0*/  ISETP.GE.U32.AND P3, PT, R10, 0x6, PT ;  /* 0x000000060a00780c */ /* 0x000fe40003f66070 */
[----:B------:R-:W-:Y:S02]  /*44d0*/  SHF.R.U32.HI R5, RZ, 0x2, R5 ;  /* 0x00000002ff057819 */ /* 0x000fe40000011605 */
[----:B0-----:R-:W-:-:S03]  /*44e0*/  SEL R3, RZ, 0x1, !P1 ;  /* 0x00000001ff037807 */ /* 0x001fc60004800000 */
[----:B------:R-:W-:Y:S01]  /*44f0*/  IMAD R13, R5, -0x6, R6 ;  /* 0xfffffffa050d7824 */ /* 0x000fe200078e0206 */
[----:B------:R-:W-:Y:S02]  /*4500*/  ISETP.GE.U32.AND P1, PT, R2, UR4, PT ;  /* 0x0000000402007c0c */ /* 0x000fe4000bf26070 */
[----:B------:R-:W-:Y:S02]  /*4510*/  LOP3.LUT R0, R0, R3, RZ, 0x3c, !PT ;  /* 0x0000000300007212 */ /* 0x000fe400078e3cff */
[----:B------:R-:W-:Y:S02]  /*4520*/  ISETP.GE.U32.AND.EX P1, PT, R17, UR5, PT, P1 ;  /* 0x0000000511007c0c */ /* 0x000fe4000bf26110 */
[----:B------:R-:W-:Y:S02]  /*4530*/  @P3 LOP3.LUT R0, R0, 0x1, R5, 0x78, !PT ;  /* 0x0000000100003812 */ /* 0x000fe400078e7805 */
[----:B------:R-:W-:-:S09]  /*4540*/  PRMT R3, RZ, 0x7610, R3 ;  /* 0x00007610ff037816 */ /* 0x000fd20000000003 */
[----:B------:R-:W-:Y:S05]  /*4550*/  @P1 BRA `(.L_x_79) ;  /* 0x0000000400501947 */ /* 0x000fea0003800000 */
[----:B------:R-:W-:Y:S01]  /*4560*/  ULDC.64 UR4, c[0x0][0x628] ;  /* 0x00018a0000047ab9 */ /* 0x000fe20000000a00 */
[----:B------:R-:W0:Y:S01]  /*4570*/  S2R R15, SR_CTAID.X ;  /* 0x00000000000f7919 */ /* 0x000e220000002500 */
[----:B------:R-:W-:Y:S01]  /*4580*/  ISETP.NE.U32.AND P1, PT, RZ, UR4, PT ;  /* 0x00000004ff007c0c */ /* 0x000fe2000bf25070 */
[----:B------:R-:W-:Y:S01]  /*4590*/  ULDC UR7, c[0x0][0x630] ;  /* 0x00018c0000077ab9 */ /* 0x000fe20000000800 */
[----:B------:R-:W-:Y:S01]  /*45a0*/  IMAD.MOV.U32 R4, RZ, RZ, R2 ;  /* 0x000000ffff047224 */ /* 0x000fe200078e0002 */
[----:B------:R-:W1:Y:S01]  /*45b0*/  S2R R14, SR_CTAID.Y ;  /* 0x00000000000e7919 */ /* 0x000e620000002600 */
[----:B------:R-:W-:Y:S01]  /*45c0*/  ISETP.NE.AND.EX P1, PT, RZ, UR5, PT, P1 ;  /* 0x00000005ff007c0c */ /* 0x000fe2000bf25310 */
[----:B------:R-:W-:-:S12]  /*45d0*/  IMAD.MOV.U32 R5, RZ, RZ, R17 ;  /* 0x000000ffff057224 */ /* 0x000fd800078e0011 */
[----:B------:R-:W-:Y:S05]  /*45e0*/  @!P1 BRA `(.L_x_80) ;  /* 0x0000000000289947 */ /* 0x000fea0003800000 */
[----:B------:R-:W-:Y:S02]  /*45f0*/  ULDC UR6, c[0x0][0x634] ;  /* 0x00018d0000067ab9 */ /* 0x000fe40000000800 */
[----:B------:R-:W-:-:S05]  /*4600*/  IADD3 R9, P1, R2, UR6, RZ ;  /* 0x0000000602097c10 */ /* 0x000fca000ff3e0ff */
[----:B------:R-:W-:-:S04]  /*4610*/  IMAD.X R3, RZ, RZ, R17, P1 ;  /* 0x000000ffff037224 */ /* 0x000fc800008e0611 */
[----:B------:R-:W-:-:S04]  /*4620*/  IMAD.WIDE.U32 R6, R3, UR4, RZ ;  /* 0x0000000403067c25 */ /* 0x000fc8000f8e00ff */
[----:B------:R-:W-:-:S04]  /*4630*/  IMAD.WIDE.U32 R6, P1, R9, UR5, R6 ;  /* 0x0000000509067c25 */ /* 0x000fc8000f820006 */
[----:B------:R-:W-:-:S04]  /*4640*/  IMAD.WIDE.U32 R8, R9, UR4, RZ ;  /* 0x0000000409087c25 */ /* 0x000fc8000f8e00ff */
[----:B------:R-:W-:Y:S01]  /*4650*/  IMAD.X R5, RZ, RZ, RZ, P1 ;  /* 0x000000ffff057224 */ /* 0x000fe200008e06ff */
[----:B------:R-:W-:Y:S01]  /*4660*/  IADD3 RZ, P1, R9, R6, RZ ;  /* 0x0000000609ff7210 */ /* 0x000fe20007f3e0ff */
[----:B------:R-:W-:-:S04]  /*4670*/  IMAD.MOV.U32 R4, RZ, RZ, R7 ;  /* 0x000000ffff047224 */ /* 0x000fc800078e0007 */
[----:B------:R-:W-:-:S08]  /*4680*/  IMAD.WIDE.U32.X R4, R3, UR5, R4, P1 ;  /* 0x0000000503047c25 */ /* 0x000fd000088e0404 */
.L_x_80:
[--C-:B------:R-:W-:Y:S01]  /*4690*/  SHF.R.U64 R8, R4, UR7, R5.reuse ;  /* 0x0000000704087c19 */ /* 0x100fe20008001205 */
[----:B------:R-:W-:Y:S01]  /*46a0*/  ULDC.64 UR4, c[0x0][0x620] ;  /* 0x0001880000047ab9 */ /* 0x000fe20000000a00 */
[----:B------:R-:W-:Y:S01]  /*46b0*/  SHF.R.U32.HI R3, RZ, UR7, R5 ;  /* 0x00000007ff037c19 */ /* 0x000fe20008011605 */
[----:B------:R-:W-:Y:S01]  /*46c0*/  ULDC.64 UR8, c[0x0][0x640] ;  /* 0x0001900000087ab9 */ /* 0x000fe20000000a00 */
[----:B------:R-:W-:Y:S01]  /*46d0*/  IADD3 R7, P1, RZ, -R8, RZ ;  /* 0x80000008ff077210 */ /* 0x000fe20007f3e0ff */
[----:B------:R-:W2:Y:S01]  /*46e0*/  LDC R21, c[0x0][0x148] ;  /* 0x00005200ff157b82 */ /* 0x000ea20000000800 */
[----:B0-----:R-:W-:Y:S01]  /*46f0*/  I2FP.F32.U32 R9, R15 ;  /* 0x0000000f00097245 */ /* 0x001fe20000201000 */
[----:B------:R-:W-:Y:S02]  /*4700*/  ULDC UR6, c[0x0][0x608] ;  /* 0x0001820000067ab9 */ /* 0x000fe40000000800 */
[----:B------:R-:W-:Y:S01]  /*4710*/  IMAD.X R3, RZ, RZ, ~R3, P1 ;  /* 0x000000ffff037224 */ /* 0x000fe200008e0e03 */
[----:B------:R-:W-:-:S03]  /*4720*/  ISETP.NE.U32.AND P1, PT, RZ, UR8, PT ;  /* 0x00000008ff007c0c */ /* 0x000fc6000bf25070 */
[----:B------:R-:W-:Y:S01]  /*4730*/  IMAD R6, R3, UR4, RZ ;  /* 0x0000000403067c24 */ /* 0x000fe2000f8e02ff */
[----:B------:R-:W-:Y:S01]  /*4740*/  ISETP.NE.AND.EX P1, PT, RZ, UR9, PT, P1 ;  /* 0x00000009ff007c0c */ /* 0x000fe2000bf25310 */
[----:B------:R-:W-:Y:S02]  /*4750*/  IMAD.MOV.U32 R3, RZ, RZ, R17 ;  /* 0x000000ffff037224 */ /* 0x000fe400078e0011 */
[----:B------:R-:W-:Y:S01]  /*4760*/  IMAD.WIDE.U32 R4, R7, UR4, R2 ;  /* 0x0000000407047c25 */ /* 0x000fe2000f8e0002 */
[----:B------:R-:W-:-:S03]  /*4770*/  ULDC UR4, c[0x0][0x150] ;  /* 0x0000540000047ab9 */ /* 0x000fc60000000800 */
[----:B------:R-:W-:Y:S01]  /*4780*/  FMUL R9, R9, UR4 ;  /* 0x0000000409097c20 */ /* 0x000fe20008400000 */
[----:B------:R-:W-:Y:S01]  /*4790*/  IMAD R3, R7, UR5, R6 ;  /* 0x0000000507037c24 */ /* 0x000fe2000f8e0206 */
[----:B------:R-:W-:Y:S01]  /*47a0*/  ULDC UR4, c[0x0][0x618] ;  /* 0x0001860000047ab9 */ /* 0x000fe20000000800 */
[----:B------:R-:W0:Y:S01]  /*47b0*/  LDC R6, c[0x0][0x144] ;  /* 0x00005100ff067b82 */ /* 0x000e220000000800 */
[----:B------:R-:W-:Y:S01]  /*47c0*/  ULDC UR5, c[0x0][0x154] ;  /* 0x0000550000057ab9 */ /* 0x000fe20000000800 */
[----:B------:R-:W-:Y:S01]  /*47d0*/  IMAD.IADD R5, R5, 0x1, R3 ;  /* 0x0000000105057824 */ /* 0x000fe200078e0203 */
[----:B------:R-:W3:Y:S04]  /*47e0*/  F2I.U32.TRUNC.NTZ R9, R9 ;  /* 0x0000000900097305 */ /* 0x000ee8000020f000 */
[----:B------:R-:W-:-:S02]  /*47f0*/  SHF.R.U64 R3, R4, UR4, R5 ;  /* 0x0000000404037c19 */ /* 0x000fc40008001205 */
[----:B-1----:R-:W-:-:S05]  /*4800*/  I2FP.F32.U32 R4, R14 ;  /* 0x0000000e00047245 */ /* 0x002fca0000201000 */
[----:B------:R-:W-:Y:S01]  /*4810*/  FMUL R22, R4, UR5 ;  /* 0x0000000504167c20 */ /* 0x000fe20008400000 */
[----:B------:R-:W-:Y:S01]  /*4820*/  SHF.R.U32.HI R4, RZ, UR4, R5 ;  /* 0x00000004ff047c19 */ /* 0x000fe20008011605 */
[----:B------:R-:W-:-:S03]  /*4830*/  ULDC UR4, c[0x0][0x658] ;  /* 0x0001960000047ab9 */ /* 0x000fc60000000800 */
[--C-:B------:R-:W-:Y:S01]  /*4840*/  SHF.R.U64 R20, R3, UR6, R4.reuse ;  /* 0x0000000603147c19 */ /* 0x100fe20008001204 */
[----:B------:R-:W1:Y:S01]  /*4850*/  F2I.U32.TRUNC.NTZ R22, R22 ;  /* 0x0000001600167305 */ /* 0x000e62000020f000 */
[----:B------:R-:W-:Y:S01]  /*4860*/  SHF.R.U32.HI R5, RZ, UR6, R4 ;  /* 0x00000006ff057c19 */ /* 0x000fe20008011604 */
[----:B---3--:R-:W-:-:S03]  /*4870*/  IMAD.MOV R4, RZ, RZ, -R9 ;  /* 0x000000ffff047224 */ /* 0x008fc600078e0a09 */
[----:B------:R-:W-:Y:S01]  /*4880*/  SHF.R.U64 R9, R20, UR4, R5 ;  /* 0x0000000414097c19 */ /* 0x000fe20008001205 */
[----:B0-----:R-:W-:Y:S01]  /*4890*/  IMAD R15, R6, R4, R15 ;  /* 0x00000004060f7224 */ /* 0x001fe200078e020f */
[----:B------:R-:W-:-:S03]  /*48a0*/  SHF.R.U32.HI R23, RZ, UR4, R5 ;  /* 0x00000004ff177c19 */ /* 0x000fc60008011605 */
[----:B------:R-:W-:Y:S02]  /*48b0*/  IMAD.MOV.U32 R4, RZ, RZ, R9 ;  /* 0x000000ffff047224 */ /* 0x000fe400078e0009 */
[----:B------:R-:W-:Y:S01]  /*48c0*/  IMAD.MOV.U32 R5, RZ, RZ, R23 ;  /* 0x000000ffff057224 */ /* 0x000fe200078e0017 */
[----:B-12---:R-:W-:Y:S06]  /*48d0*/  @!P1 BRA `(.L_x_81) ;  /* 0x0000000000289947 */ /* 0x006fec0003800000 */
[----:B------:R-:W-:Y:S02]  /*48e0*/  ULDC UR4, c[0x0][0x64c] ;  /* 0x0001930000047ab9 */ /* 0x000fe40000000800 */
[----:B------:R-:W-:-:S05]  /*48f0*/  IADD3 R5, P1, R9, UR4, RZ ;  /* 0x0000000409057c10 */ /* 0x000fca000ff3e0ff */
[----:B------:R-:W-:-:S04]  /*4900*/  IMAD.X R23, RZ, RZ, R23, P1 ;  /* 0x000000ffff177224 */ /* 0x000fc800008e0617 */
[----:B------:R-:W-:-:S04]  /*4910*/  IMAD.WIDE.U32 R6, R23, UR8, RZ ;  /* 0x0000000817067c25 */ /* 0x000fc8000f8e00ff */
[----:B------:R-:W-:-:S04]  /*4920*/  IMAD.WIDE.U32 R6, P1, R5, UR9, R6 ;  /* 0x0000000905067c25 */ /* 0x000fc8000f820006 */
[----:B------:R-:W-:-:S04]  /*4930*/  IMAD.WIDE.U32 R4, R5, UR8, RZ ;  /* 0x0000000805047c25 */ /* 0x000fc8000f8e00ff */
[----:B------:R-:W-:Y:S01]  /*4940*/  IMAD.MOV.U32 R4, RZ, RZ, R7 ;  /* 0x000000ffff047224 */ /* 0x000fe200078e0007 */
[----:B------:R-:W-:Y:S01]  /*4950*/  IADD3 RZ, P3, R5, R6, RZ ;  /* 0x0000000605ff7210 */ /* 0x000fe20007f7e0ff */
[----:B------:R-:W-:-:S04]  /*4960*/  IMAD.X R5, RZ, RZ, RZ, P1 ;  /* 0x000000ffff057224 */ /* 0x000fc800008e06ff */
[----:B------:R-:W-:-:S08]  /*4970*/  IMAD.WIDE.U32.X R4, R23, UR9, R4, P3 ;  /* 0x0000000917047c25 */ /* 0x000fd000098e0404 */
.L_x_81:
[----:B------:R-:W-:Y:S01]  /*4980*/  ISETP.NE.AND P1, PT, R16, 0x1, PT ;  /* 0x000000011000780c */ /* 0x000fe20003f25270 */
[----:B------:R-:W-:Y:S01]  /*4990*/  ULDC UR4, c[0x0][0x648] ;  /* 0x0001920000047ab9 */ /* 0x000fe20000000800 */
[----:B------:R-:W-:Y:S01]  /*49a0*/  LOP3.LUT R20, R20, UR17, RZ, 0xc0, !PT ;  /* 0x0000001114147c12 */ /* 0x000fe2000f8ec0ff */
[----:B------:R-:W-:Y:S01]  /*49b0*/  IMAD.MOV R22, RZ, RZ, -R22 ;  /* 0x000000ffff167224 */ /* 0x000fe200078e0a16 */
[----:B------:R-:W-:Y:S01]  /*49c0*/  SHF.R.U64 R5, R4, UR4, R5 ;  /* 0x0000000404057c19 */ /* 0x000fe20008001205 */
[----:B------:R-:W-:Y:S01]  /*49d0*/  ULDC UR4, c[0x0][0x638] ;  /* 0x00018e0000047ab9 */ /* 0x000fe20000000800 */
[----:B------:R-:W-:Y:S01]  /*49e0*/  LOP3.LUT R6, R3, UR16, RZ, 0xc0, !PT ;  /* 0x0000001003067c12 */ /* 0x000fe2000f8ec0ff */
[----:B------:R-:W-:Y:S01]  /*49f0*/  ULDC UR5, c[0x0][0x610] ;  /* 0x0001840000057ab9 */ /* 0x000fe20000000800 */
[----:B------:R-:W-:Y:S02]  /*4a00*/  IMAD.MOV.U32 R3, RZ, RZ, 0x1 ;  /* 0x00000001ff037424 */ /* 0x000fe400078e00ff */
[----:B------:R-:W-:-:S02]  /*4a10*/  IMAD.MOV R4, RZ, RZ, -R5 ;  /* 0x000000ffff047224 */ /* 0x000fc400078e0a05 */
[----:B------:R-:W-:Y:S02]  /*4a20*/  IMAD R20, R5, UR18, R20 ;  /* 0x0000001205147c24 */ /* 0x000fe4000f8e0214 */
[----:B------:R-:W-:Y:S02]  /*4a30*/  @P1 IMAD R15, R21, R22, R14 ;  /* 0x00000016150f1224 */ /* 0x000fe400078e020e */
[----:B------:R-:W-:Y:S01]  /*4a40*/  IMAD R9, R4, UR4, R9 ;  /* 0x0000000404097c24 */ /* 0x000fe2000f8e0209 */
[----:B------:R-:W-:Y:S01]  /*4a50*/  ULDC UR4, c[0x0][0x600] ;  /* 0x0001800000047ab9 */ /* 0x000fe20000000800 */
[----:B------:R-:W-:Y:S02]  /*4a60*/  IMAD R15, R20, UR5, R15 ;  /* 0x00000005140f7c24 */ /* 0x000fe4000f8e020f */
[----:B------:R-:W-:-:S05]  /*4a70*/  IMAD R4, R9, UR4, R6 ;  /* 0x0000000409047c24 */ /* 0x000fca000f8e0206 */
[----:B------:R-:W-:Y:S02]  /*4a80*/  SEL R9, R4, R15, !P1 ;  /* 0x0000000f04097207 */ /* 0x000fe40004800000 */
[----:B------:R-:W-:-:S07]  /*4a90*/  SEL R7, R15, R4, !P1 ;  /* 0x000000040f077207 */ /* 0x000fce0004800000 */
.L_x_79:
[----:B------:R-:W-:Y:S05]  /*4aa0*/  BSYNC B1 ;  /* 0x0000000000017941 */ /* 0x000fea0003800000 */
.L_x_78:
[----:B------:R-:W-:-:S13]  /*4ab0*/  LOP3.LUT P1, RZ, R3, 0xff, RZ, 0xc0, !PT ;  /* 0x000000ff03ff7812 */ /* 0x000fda000782c0ff */
[----:B------:R-:W-:Y:S05]  /*4ac0*/  @P1 BRA `(.L_x_82) ;  /* 0xfffffff400481947 */ /* 0x000fea000383ffff */
[----:B------:R-:W-:Y:S05]  /*4ad0*/  BSYNC B0 ;  /* 0x0000000000007941 */ /* 0x000fea0003800000 */
.L_x_70:
[----:B------:R-:W-:-:S03]  /*4ae0*/  UMOV UR4, 0xffffffff ;  /* 0xffffffff00047882 */ /* 0x000fc60000000000 */
[----:B------:R-:W-:Y:S05]  /*4af0*/  BRA.DIV UR4, `(.L_x_83) ;  /* 0x00000006045c7947 */ /* 0x000fea000b800000 */
[----:B------:R-:W-:-:S13]  /*4b00*/  ELECT P6, URZ, PT ;  /* 0x00000000003f782f */ /* 0x000fda00038c0000 */
.L_x_99:
[----:B------:R-:W-:Y:S04]  /*4b10*/  BSSY B0, `(.L_x_84) ;  /* 0x000003d000007945 */ /* 0x000fe80003800000 */
[----:B------:R-:W-:Y:S05]  /*4b20*/  @!P6 BRA `(.L_x_85) ;  /* 0x0000000000ece947 */ /* 0x000fea0003800000 */
[----:B------:R-:W-:-:S04]  /*4b30*/  LOP3.LUT R19, R19, 0x2, RZ, 0xfc, !PT ;  /* 0x0000000213137812 */ /* 0x000fc800078efcff */
[----:B------:R-:W-:-:S13]  /*4b40*/  ISETP.NE.AND P0, PT, R19, 0x3, PT ;  /* 0x000000031300780c */ /* 0x000fda0003f05270 */
[----:B------:R-:W-:Y:S05]  /*4b50*/  @!P0 BRA `(.L_x_86) ;  /* 0x0000000000048947 */ /* 0x000fea0003800000 */
[----:B------:R-:W-:Y:S01]  /*4b60*/  BPT.TRAP 0x1 ;  /* 0x000000040000795c */ /* 0x000fe20000300000 */
.L_x_86:
[----:B------:R-:W0:Y:S01]  /*4b70*/  S2R R3, SR_CgaCtaId ;  /* 0x0000000000037919 */ /* 0x000e220000008800 */
[----:B------:R-:W-:Y:S02]  /*4b80*/  MOV R2, 0x400 ;  /* 0x0000040000027802 */ /* 0x000fe40000000f00 */
[----:B------:R-:W-:Y:S02]  /*4b90*/  SHF.L.U32 R4, R0, 0x1f, RZ ;  /* 0x0000001f00047819 */ /* 0x000fe400000006ff */
[----:B0-----:R-:W-:-:S05]  /*4ba0*/  LEA R2, R3, R2, 0x18 ;  /* 0x0000000203027211 */ /* 0x001fca00078ec0ff */
[----:B------:R-:W-:-:S04]  /*4bb0*/  VIADD R2, R2, 0x30 ;  /* 0x0000003002027836 */ /* 0x000fc80000000000 */
[C---:B------:R-:W-:Y:S02]  /*4bc0*/  IMAD R7, R13.reuse, 0x8, R2 ;  /* 0x000000080d077824 */ /* 0x040fe400078e0202 */
[----:B------:R-:W-:Y:S02]  /*4bd0*/  VIADD R13, R13, 0x1 ;  /* 0x000000010d0d7836 */ /* 0x000fe40000000000 */
[----:B------:R-:W0:Y:S03]  /*4be0*/  SYNCS.PHASECHK.TRANS64.TRYWAIT P0, [R7+URZ], R4 ;  /* 0x00000004070075a7 */ /* 0x000e26000800017f */
[----:B------:R-:W-:-:S04]  /*4bf0*/  ISETP.NE.AND P1, PT, R13, 0x6, PT ;  /* 0x000000060d00780c */ /* 0x000fc80003f25270 */
[----:B------:R-:W-:Y:S02]  /*4c00*/  SEL R3, RZ, 0x1, P1 ;  /* 0x00000001ff037807 */ /* 0x000fe40000800000 */
[----:B------:R-:W-:Y:S02]  /*4c10*/  SEL R13, R13, RZ, P1 ;  /* 0x000000ff0d0d7207 */ /* 0x000fe40000800000 */
[----:B------:R-:W-:-:S03]  /*4c20*/  LOP3.LUT R6, R0, R3, RZ, 0x3c, !PT ;  /* 0x0000000300067212 */ /* 0x000fc600078e3cff */
[----:B------:R-:W-:Y:S01]  /*4c30*/  IMAD R8, R13, 0x8, R2 ;  /* 0x000000080d087824 */ /* 0x000fe200078e0202 */
[----:B------:R-:W-:Y:S01]  /*4c40*/  SHF.L.U32 R5, R6, 0x1f, RZ ;  /* 0x0000001f06057819 */ /* 0x000fe200000006ff */
[----:B0-----:R-:W-:Y:S06]  /*4c50*/  @!P0 BRA `(.L_x_87) ;  /* 0x0000000400248947 */ /* 0x001fec0003800000 */
.L_x_100:
[----:B------:R-:W1:Y:S01]  /*4c60*/  SYNCS.PHASECHK.TRANS64.TRYWAIT P0, [R8+URZ], R5 ;  /* 0x00000005080075a7 */ /* 0x000e62000800017f */
[----:B------:R-:W-:-:S05]  /*4c70*/  VIADD R0, R13, 0x1 ;  /* 0x000000010d007836 */ /* 0x000fca0000000000 */
[----:B------:R-:W-:-:S04]  /*4c80*/  ISETP.NE.AND P1, PT, R0, 0x6, PT ;  /* 0x000000060000780c */ /* 0x000fc80003f25270 */
[----:B------:R-:W-:Y:S02]  /*4c90*/  SEL R3, RZ, 0x1, P1 ;  /* 0x00000001ff037807 */ /* 0x000fe40000800000 */
[----:B0-----:R-:W-:Y:S02]  /*4ca0*/  SEL R7, R0, RZ, P1 ;  /* 0x000000ff00077207 */ /* 0x001fe40000800000 */
[----:B------:R-:W-:-:S03]  /*4cb0*/  LOP3.LUT R6, R6, R3, RZ, 0x3c, !PT ;  /* 0x0000000306067212 */ /* 0x000fc600078e3cff */
[----:B------:R-:W-:Y:S01]  /*4cc0*/  IMAD R9, R7, 0x8, R2 ;  /* 0x0000000807097824 */ /* 0x000fe200078e0202 */
[----:B------:R-:W-:Y:S01]  /*4cd0*/  SHF.L.U32 R4, R6, 0x1f, RZ ;  /* 0x0000001f06047819 */ /* 0x000fe200000006ff */
[----:B-1----:R-:W-:Y:S06]  /*4ce0*/  @!P0 BRA `(.L_x_88) ;  /* 0x0000000400148947 */ /* 0x002fec0003800000 */
.L_x_101:
[----:B------:R-:W1:Y:S01]  /*4cf0*/  SYNCS.PHASECHK.TRANS64.TRYWAIT P0, [R9+URZ], R4 ;  /* 0x00000004090075a7 */ /* 0x000e62000800017f */
[----:B------:R-:W-:-:S05]  /*4d00*/  VIADD R0, R7, 0x1 ;  /* 0x0000000107007836 */ /* 0x000fca0000000000 */
[----:B------:R-:W-:-:S04]  /*4d10*/  ISETP.NE.AND P1, PT, R0, 0x6, PT ;  /* 0x000000060000780c */ /* 0x000fc80003f25270 */
[----:B------:R-:W-:Y:S02]  /*4d20*/  SEL R3, RZ, 0x1, P1 ;  /* 0x00000001ff037807 */ /* 0x000fe40000800000 */
[----:B------:R-:W-:Y:S02]  /*4d30*/  SEL R7, R0, RZ, P1 ;  /* 0x000000ff00077207 */ /* 0x000fe40000800000 */
[----:B------:R-:W-:-:S03]  /*4d40*/  LOP3.LUT R6, R6, R3, RZ, 0x3c, !PT ;  /* 0x0000000306067212 */ /* 0x000fc600078e3cff */
[----:B0-----:R-:W-:Y:S01]  /*4d50*/  IMAD R8, R7, 0x8, R2 ;  /* 0x0000000807087824 */ /* 0x001fe200078e0202 */
[----:B------:R-:W-:Y:S01]  /*4d60*/  SHF.L.U32 R5, R6, 0x1f, RZ ;  /* 0x0000001f06057819 */ /* 0x000fe200000006ff */
[----:B-1----:R-:W-:Y:S06]  /*4d70*/  @!P0 BRA `(.L_x_89) ;  /* 0x0000000400048947 */ /* 0x002fec0003800000 */
.L_x_102:
[----:B------:R-:W1:Y:S01]  /*4d80*/  SYNCS.PHASECHK.TRANS64.TRYWAIT P0, [R8+URZ], R5 ;  /* 0x00000005080075a7 */ /* 0x000e62000800017f */
[----:B------:R-:W-:-:S05]  /*4d90*/  VIADD R0, R7, 0x1 ;  /* 0x0000000107007836 */ /* 0x000fca0000000000 */
[----:B------:R-:W-:-:S04]  /*4da0*/  ISETP.NE.AND P1, PT, R0, 0x6, PT ;  /* 0x000000060000780c */ /* 0x000fc80003f25270 */
[----:B------:R-:W-:Y:S02]  /*4db0*/  SEL R3, RZ, 0x1, P1 ;  /* 0x00000001ff037807 */ /* 0x000fe40000800000 */
[----:B------:R-:W-:Y:S02]  /*4dc0*/  SEL R7, R0, RZ, P1 ;  /* 0x000000ff00077207 */ /* 0x000fe40000800000 */
[----:B0-----:R-:W-:-:S03]  /*4dd0*/  LOP3.LUT R9, R6, R3, RZ, 0x3c, !PT ;  /* 0x0000000306097212 */ /* 0x001fc600078e3cff */
[----:B------:R-:W-:Y:S01]  /*4de0*/  IMAD R11, R7, 0x8, R2 ;  /* 0x00000008070b7824 */ /* 0x000fe200078e0202 */
[----:B------:R-:W-:Y:S01]  /*4df0*/  SHF.L.U32 R6, R9, 0x1f, RZ ;  /* 0x0000001f09067819 */ /* 0x000fe200000006ff */
[----:B-1----:R-:W-:Y:S06]  /*4e00*/  @!P0 BRA `(.L_x_90) ;  /* 0x0000000000f48947 */ /* 0x002fec0003800000 */
.L_x_103:
[----:B------:R-:W1:Y:S01]  /*4e10*/  SYNCS.PHASECHK.TRANS64.TRYWAIT P0, [R11+URZ], R6 ;  /* 0x000000060b0075a7 */ /* 0x000e62000800017f */
[----:B------:R-:W-:-:S05]  /*4e20*/  VIADD R0, R7, 0x1 ;  /* 0x0000000107007836 */ /* 0x000fca0000000000 */
[----:B------:R-:W-:-:S04]  /*4e30*/  ISETP.NE.AND P1, PT, R0, 0x6, PT ;  /* 0x000000060000780c */ /* 0x000fc80003f25270 */
[----:B------:R-:W-:Y:S02]  /*4e40*/  SEL R4, RZ, 0x1, P1 ;  /* 0x00000001ff047807 */ /* 0x000fe40000800000 */
[----:B------:R-:W-:Y:S02]  /*4e50*/  SEL R3, R0, RZ, P1 ;  /* 0x000000ff00037207 */ /* 0x000fe40000800000 */
[----:B------:R-:W-:Y:S01]  /*4e60*/  LOP3.LUT R0, R9, R4, RZ, 0x3c, !PT ;  /* 0x0000000409007212 */ /* 0x000fe200078e3cff */
[----:B-1----:R-:W-:Y:S06]  /*4e70*/  @!P0 BRA `(.L_x_91) ;  /* 0x0000000000ec8947 */ /* 0x002fec0003800000 */
.L_x_104:
[----:B------:R-:W-:Y:S01]  /*4e80*/  IMAD R3, R3, 0x8, R2 ;  /* 0x0000000803037824 */ /* 0x000fe200078e0202 */
[----:B------:R-:W-:-:S07]  /*4e90*/  SHF.L.U32 R0, R0, 0x1f, RZ ;  /* 0x0000001f00007819 */ /* 0x000fce00000006ff */
.L_x_92:
[----:B--2---:R2:W3:Y:S02]  /*4ea0*/  SYNCS.PHASECHK.TRANS64.TRYWAIT P0, [R3+URZ], R0 ;  /* 0x00000000030075a7 */ /* 0x0044e4000800017f */
[----:B---3--:R-:W-:Y:S05]  /*4eb0*/  @!P0 NANOSLEEP.SYNCS 0x989680 ;  /* 0x009896800000895d */ /* 0x008fea0003900000 */
[----:B------:R-:W3:Y:S02]  /*4ec0*/  @!P0 SYNCS.PHASECHK.TRANS64 P0, [R3+URZ], R0 ;  /* 0x00000000030085a7 */ /* 0x000ee4000800007f */
[----:B---3--:R-:W-:Y:S05]  /*4ed0*/  @!P0 BRA `(.L_x_92) ;  /* 0xfffffffc00f08947 */ /* 0x008fea000383ffff */
.L_x_85:
[----:B------:R-:W-:Y:S05]  /*4ee0*/  BSYNC B0 ;  /* 0x0000000000007941 */ /* 0x000fea0003800000 */
.L_x_84:
[----:B------:R-:W-:Y:S05]  /*4ef0*/  EXIT ;  /* 0x000000000000794d */ /* 0x000fea0003800000 */
.L_x_17:
[----:B---3--:R3:W4:Y:S02]  /*4f00*/  SYNCS.PHASECHK.TRANS64.TRYWAIT P1, [R3+URZ], R0 ;  /* 0x00000000030075a7 */ /* 0x008724000802017f */
[----:B----4-:R-:W-:Y:S05]  /*4f10*/  @!P1 NANOSLEEP.SYNCS 0x989680 ;  /* 0x009896800000995d */ /* 0x010fea0003900000 */
[----:B------:R-:W4:Y:S02]  /*4f20*/  @!P1 SYNCS.PHASECHK.TRANS64 P1, [R3+URZ], R0 ;  /* 0x00000000030095a7 */ /* 0x000f24000802007f */
[----:B----4-:R-:W-:Y:S05]  /*4f30*/  @!P1 BRA `(.L_x_17) ;  /* 0xfffffffc00f09947 */ /* 0x010fea000383ffff */
[----:B------:R-:W-:Y:S05]  /*4f40*/  BRA `(.L_x_16) ;  /* 0xffffffc000e07947 */ /* 0x000fea000383ffff */
.L_x_22:
[----:B-1----:R1:W2:Y:S02]  /*4f50*/  SYNCS.PHASECHK.TRANS64.TRYWAIT P1, [R5+URZ], R4 ;  /* 0x00000004050075a7 */ /* 0x0022a4000802017f */
[----:B--2---:R-:W-:Y:S05]  /*4f60*/  @!P1 NANOSLEEP.SYNCS 0x989680 ;  /* 0x009896800000995d */ /* 0x004fea0003900000 */
[----:B------:R-:W2:Y:S02]  /*4f70*/  @!P1 SYNCS.PHASECHK.TRANS64 P1, [R5+URZ], R4 ;  /* 0x00000004050095a7 */ /* 0x000ea4000802007f */
[----:B--2---:R-:W-:Y:S05]  /*4f80*/  @!P1 BRA `(.L_x_22) ;  /* 0xfffffffc00f09947 */ /* 0x004fea000383ffff */
[----:B------:R-:W-:Y:S05]  /*4f90*/  BRA `(.L_x_21) ;  /* 0xffffffc8002c7947 */ /* 0x000fea000383ffff */
.L_x_71:
[----:B------:R-:W-:Y:S01]  /*4fa0*/  BSSY B1, `(.L_x_93) ;  /* 0x0000006000017945 */ /* 0x000fe20003800000 */
[----:B------:R-:W-:-:S07]  /*4fb0*/  IMAD.MOV.U32 R15, RZ, RZ, -0x1 ;  /* 0xffffffffff0f7424 */ /* 0x000fce00078e00ff */
[----:B------:R-:W-:Y:S05]  /*4fc0*/  WARPSYNC.COLLECTIVE R15, `(.L_x_94) ;  /* 0x000000000f0c7348 */ /* 0x000fea0003c00000 */
[----:B------:R-:W-:Y:S02]  /*4fd0*/  ELECT P6, UR62, PT ;  /* 0x00000000003e782f */ /* 0x000fe400038c0000 */
[----:B------:R-:W-:Y:S01]  /*4fe0*/  MOV R14, UR62 ;  /* 0x0000003e000e7c02 */ /* 0x000fe20008000f00 */
[----:B------:R-:W-:Y:S10]  /*4ff0*/  ENDCOLLECTIVE ;  /* 0x000000000000791b */ /* 0x000ff40003800000 */
.L_x_94:
[----:B------:R-:W-:Y:S05]  /*5000*/  BSYNC B1 ;  /* 0x0000000000017941 */ /* 0x000fea0003800000 */
.L_x_93:
[----:B------:R-:W-:Y:S05]  /*5010*/  BRA `(.L_x_95) ;  /* 0xfffffff000007947 */ /* 0x000fea000383ffff */
.L_x_74:
[----:B-1----:R1:W2:Y:S02]  /*5020*/  SYNCS.PHASECHK.TRANS64.TRYWAIT P1, [R15+URZ+0x30], R6 ;  /* 0x000030060f0075a7 */ /* 0x0022a4000802017f */
[----:B--2---:R-:W-:Y:S05]  /*5030*/  @!P1 NANOSLEEP.SYNCS 0x989680 ;  /* 0x009896800000995d */ /* 0x004fea0003900000 */
[----:B------:R-:W2:Y:S02]  /*5040*/  @!P1 SYNCS.PHASECHK.TRANS64 P1, [R15+URZ+0x30], R6 ;  /* 0x000030060f0095a7 */ /* 0x000ea4000802007f */
[----:B--2---:R-:W-:Y:S05]  /*5050*/  @!P1 BRA `(.L_x_74) ;  /* 0xfffffffc00f09947 */ /* 0x004fea000383ffff */
[----:B------:R-:W-:Y:S05]  /*5060*/  BRA `(.L_x_96) ;  /* 0xfffffff000347947 */ /* 0x000fea000383ffff */
.L_x_83:
[----:B------:R-:W-:Y:S01]  /*5070*/  BSSY B0, `(.L_x_97) ;  /* 0x0000006000007945 */ /* 0x000fe20003800000 */
[----:B------:R-:W-:-:S07]  /*5080*/  IMAD.MOV.U32 R15, RZ, RZ, -0x1 ;  /* 0xffffffffff0f7424 */ /* 0x000fce00078e00ff */
[----:B------:R-:W-:Y:S05]  /*5090*/  WARPSYNC.COLLECTIVE R15, `(.L_x_98) ;  /* 0x000000000f0c7348 */ /* 0x000fea0003c00000 */
[----:B------:R-:W-:Y:S02]  /*50a0*/  ELECT P6, UR62, PT ;  /* 0x00000000003e782f */ /* 0x000fe400038c0000 */
[----:B------:R-:W-:Y:S01]  /*50b0*/  MOV R14, UR62 ;  /* 0x0000003e000e7c02 */ /* 0x000fe20008000f00 */
[----:B------:R-:W-:Y:S10]  /*50c0*/  ENDCOLLECTIVE ;  /* 0x000000000000791b */ /* 0x000ff40003800000 */
.L_x_98:
[----:B------:R-:W-:Y:S05]  /*50d0*/  BSYNC B0 ;  /* 0x0000000000007941 */ /* 0x000fea0003800000 */
.L_x_97:
[----:B------:R-:W-:Y:S05]  /*50e0*/  BRA `(.L_x_99) ;  /* 0xfffffff800887947 */ /* 0x000fea000383ffff */
.L_x_87:
[----:B0-----:R0:W1:Y:S02]  /*50f0*/  SYNCS.PHASECHK.TRANS64.TRYWAIT P0, [R7+URZ], R4 ;  /* 0x00000004070075a7 */ /* 0x001064000800017f */
[----:B-1----:R-:W-:Y:S05]  /*5100*/  @!P0 NANOSLEEP.SYNCS 0x989680 ;  /* 0x009896800000895d */ /* 0x002fea0003900000 */
[----:B------:R-:W1:Y:S02]  /*5110*/  @!P0 SYNCS.PHASECHK.TRANS64 P0, [R7+URZ], R4 ;  /* 0x00000004070085a7 */ /* 0x000e64000800007f */
[----:B-1----:R-:W-:Y:S05]  /*5120*/  @!P0 BRA `(.L_x_87) ;  /* 0xfffffffc00f08947 */ /* 0x002fea000383ffff */
[----:B------:R-:W-:Y:S05]  /*5130*/  BRA `(.L_x_100) ;  /* 0xfffffff800c87947 */ /* 0x000fea000383ffff */
.L_x_88:
[----:B0-----:R0:W1:Y:S02]  /*5140*/  SYNCS.PHASECHK.TRANS64.TRYWAIT P0, [R8+URZ], R5 ;  /* 0x00000005080075a7 */ /* 0x001064000800017f */
[----:B-1----:R-:W-:Y:S05]  /*5150*/  @!P0 NANOSLEEP.SYNCS 0x989680 ;  /* 0x009896800000895d */ /* 0x002fea0003900000 */
[----:B------:R-:W1:Y:S02]  /*5160*/  @!P0 SYNCS.PHASECHK.TRANS64 P0, [R8+URZ], R5 ;  /* 0x00000005080085a7 */ /* 0x000e64000800007f */
[----:B-1----:R-:W-:Y:S05]  /*5170*/  @!P0 BRA `(.L_x_88) ;  /* 0xfffffffc00f08947 */ /* 0x002fea000383ffff */
[----:B------:R-:W-:Y:S05]  /*5180*/  BRA `(.L_x_101) ;  /* 0xfffffff800d87947 */ /* 0x000fea000383ffff */
.L_x_89:
[----:B0-----:R0:W1:Y:S02]  /*5190*/  SYNCS.PHASECHK.TRANS64.TRYWAIT P0, [R9+URZ], R4 ;  /* 0x00000004090075a7 */ /* 0x001064000800017f */
[----:B-1----:R-:W-:Y:S05]  /*51a0*/  @!P0 NANOSLEEP.SYNCS 0x989680 ;  /* 0x009896800000895d */ /* 0x002fea0003900000 */
[----:B------:R-:W1:Y:S02]  /*51b0*/  @!P0 SYNCS.PHASECHK.TRANS64 P0, [R9+URZ], R4 ;  /* 0x00000004090085a7 */ /* 0x000e64000800007f */
[----:B-1----:R-:W-:Y:S05]  /*51c0*/  @!P0 BRA `(.L_x_89) ;  /* 0xfffffffc00f08947 */ /* 0x002fea000383ffff */
[----:B------:R-:W-:Y:S05]  /*51d0*/  BRA `(.L_x_102) ;  /* 0xfffffff800e87947 */ /* 0x000fea000383ffff */
.L_x_90:
[----:B0-----:R0:W1:Y:S02]  /*51e0*/  SYNCS.PHASECHK.TRANS64.TRYWAIT P0, [R8+URZ], R5 ;  /* 0x00000005080075a7 */ /* 0x001064000800017f */
[----:B-1----:R-:W-:Y:S05]  /*51f0*/  @!P0 NANOSLEEP.SYNCS 0x989680 ;  /* 0x009896800000895d */ /* 0x002fea0003900000 */
[----:B------:R-:W1:Y:S02]  /*5200*/  @!P0 SYNCS.PHASECHK.TRANS64 P0, [R8+URZ], R5 ;  /* 0x00000005080085a7 */ /* 0x000e64000800007f */
[----:B-1----:R-:W-:Y:S05]  /*5210*/  @!P0 BRA `(.L_x_90) ;  /* 0xfffffffc00f08947 */ /* 0x002fea000383ffff */
[----:B------:R-:W-:Y:S05]  /*5220*/  BRA `(.L_x_103) ;  /* 0xfffffff800f87947 */ /* 0x000fea000383ffff */
.L_x_91:
[----:B-1----:R1:W2:Y:S02]  /*5230*/  SYNCS.PHASECHK.TRANS64.TRYWAIT P0, [R11+URZ], R6 ;  /* 0x000000060b0075a7 */ /* 0x0022a4000800017f */
[----:B--2---:R-:W-:Y:S05]  /*5240*/  @!P0 NANOSLEEP.SYNCS 0x989680 ;  /* 0x009896800000895d */ /* 0x004fea0003900000 */
[----:B------:R-:W2:Y:S02]  /*5250*/  @!P0 SYNCS.PHASECHK.TRANS64 P0, [R11+URZ], R6 ;  /* 0x000000060b0085a7 */ /* 0x000ea4000800007f */
[----:B--2---:R-:W-:Y:S05]  /*5260*/  @!P0 BRA `(.L_x_91) ;  /* 0xfffffffc00f08947 */ /* 0x004fea000383ffff */
[----:B------:R-:W-:Y:S05]  /*5270*/  BRA `(.L_x_104) ;  /* 0xfffffffc00007947 */ /* 0x000fea000383ffff */
.L_x_105:
[----:B------:R-:W-:-:S00]  /*5280*/  BRA `(.L_x_105) ;  /* 0xfffffffc00fc7947 */ /* 0x000fc0000383ffff */
[----:B------:R-:W-:-:S00]  /*5290*/  NOP ;  /* 0x0000000000007918 */ /* 0x000fc00000000000 */
        /* <DEDUP_REMOVED lines=14> */
.L_x_106:


//--------------------- .nv.global.init           --------------------------
	.section	.nv.global.init,"aw",@progbits
.nv.global.init:
	.type		$str$22,@object
	.size		$str$22,($str$23 - $str$22)
$str$22:
        /*0000*/ 	.byte	0x6b, 0x5f, 0x74, 0x69, 0x6c, 0x65, 0x5f, 0x63, 0x6f, 0x75, 0x6e, 0x74, 0x20, 0x3e, 0x3d, 0x20
        /*0010*/ 	.byte	0x31, 0x00
	.type		$str$23,@object
	.size		$str$23,(__unnamed_1 - $str$23)
$str$23:
        /*0012*/ 	.byte	0x2f, 0x74, 0x6d, 0x70, 0x2f, 0x63, 0x75, 0x74, 0x6c, 0x61, 0x73, 0x73, 0x5f, 0x73, 0x77, 0x65
        /*0022*/ 	.byte	0x65, 0x70, 0x5f, 0x73, 0x72, 0x63, 0x2f, 0x69, 0x6e, 0x63, 0x6c, 0x75, 0x64, 0x65, 0x2f, 0x63
        /*0032*/ 	.byte	0x75, 0x74, 0x6c, 0x61, 0x73, 0x73, 0x2f, 0x67, 0x65, 0x6d, 0x6d, 0x2f, 0x63, 0x6f, 0x6c, 0x6c
        /*0042*/ 	.byte	0x65, 0x63, 0x74, 0x69, 0x76, 0x65, 0x2f, 0x73, 0x6d, 0x39, 0x30, 0x5f, 0x6d, 0x6d, 0x61, 0x5f
        /*0052*/ 	.byte	0x74, 0x6d, 0x61, 0x5f, 0x67, 0x6d, 0x6d, 0x61, 0x5f, 0x73, 0x73, 0x5f, 0x77, 0x61, 0x72, 0x70
        /*0062*/ 	.byte	0x73, 0x70, 0x65, 0x63, 0x69, 0x61, 0x6c, 0x69, 0x7a, 0x65, 0x64, 0x2e, 0x68, 0x70, 0x70, 0x00
	.type		__unnamed_1,@object
	.size		__unnamed_1,(.L_0 - __unnamed_1)
__unnamed_1:
        /*0072*/ 	.byte	0x76, 0x6f, 0x69, 0x64, 0x20, 0x63, 0x75, 0x74, 0x6c, 0x61, 0x73, 0x73, 0x3a, 0x3a, 0x67, 0x65
        /* <DEDUP_REMOVED lines=172> */
        /*0b42*/ 	.byte	0x00
.L_0:


//--------------------- .nv.shared._ZN7cutlass13device_kernelINS_4gemm6kernel13GemmUniversalIN4cute5tupleIJiiiiEEENS1_10collective13CollectiveMmaINS1_34MainloopSm90TmaGmmaWarpSpecializedILi6ENS5_IJNS4_1CILi1EEESB_SB_EEENS1_35KernelTmaWarpSpecializedCooperativeEEENS5_IJNSA_ILi256EEENSA_ILi16EEENSA_ILi128EEEEEEaNS5_IJlSB_lEEEaSJ_NS4_8TiledMMAINS4_8MMA_AtomIJNS4_4SM904GMMA26MMA_64x16x32_S32S8S8_SS_TNEEEENS4_6LayoutINS5_IJNSA_ILi2EEESB_SB_EEENS5_IJSB_NSA_ILi0EEEST_EEEEENS5_IJNS4_10UnderscoreESW_SW_EEEEENS4_13SM90_TMA_LOADENS4_14ComposedLayoutINS4_7SwizzleILi3ELi4ELi3EEENS4_18smem_ptr_flag_bitsILi8EEENSQ_INS5_IJNSA_ILi8EEESH_EEENS5_IJSH_SB_EEEEEEEvNS4_8identityESZ_S19_vS1A_EENS_8epilogue10collective6detail29Sm90TmaWarpSpecializedAdapterINS1D_15DefaultEpilogueIaSJ_SJ_NS1C_6thread17LinearCombinationIaLi1EiiLNS1H_9ScaleType4KindE0ELNS_15FloatRoundStyleE2EaEENS1_15EpilogueDefaultEEEEEvvEEEEvNT_6ParamsE --------------------------
	.section	.nv.shared._ZN7cutlass13device_kernelINS_4gemm6kernel13GemmUniversalIN4cute5tupleIJiiiiEEENS1_10collective13CollectiveMmaINS1_34MainloopSm90TmaGmmaWarpSpecializedILi6ENS5_IJNS4_1CILi1EEESB_SB_EEENS1_35KernelTmaWarpSpecializedCooperativeEEENS5_IJNSA_ILi256EEENSA_ILi16EEENSA_ILi128EEEEEEaNS5_IJlSB_lEEEaSJ_NS4_8TiledMMAINS4_8MMA_AtomIJNS4_4SM904GMMA26MMA_64x16x32_S32S8S8_SS_TNEEEENS4_6LayoutINS5_IJNSA_ILi2EEESB_SB_EEENS5_IJSB_NSA_ILi0EEEST_EEEEENS5_IJNS4_10UnderscoreESW_SW_EEEEENS4_13SM90_TMA_LOADENS4_14ComposedLayoutINS4_7SwizzleILi3ELi4ELi3EEENS4_18smem_ptr_flag_bitsILi8EEENSQ_INS5_IJNSA_ILi8EEESH_EEENS5_IJSH_SB_EEEEEEEvNS4_8identityESZ_S19_vS1A_EENS_8epilogue10collective6detail29Sm90TmaWarpSpecializedAdapterINS1D_15DefaultEpilogueIaSJ_SJ_NS1C_6thread17LinearCombinationIaLi1EiiLNS1H_9ScaleType4KindE0ELNS_15FloatRoundStyleE2EaEENS1_15EpilogueDefaultEEEEEvvEEEEvNT_6ParamsE,"aw",@nobits
	.sectionflags	@""
	.align	16
	.zero		1024


//--------------------- .nv.shared.reserved.0     --------------------------
	.section	.nv.shared.reserved.0,"aw",@nobits
	.weak		__nv_reservedSMEM_offset_0_alias
	.size		__nv_reservedSMEM_offset_0_alias, 0, 0
	.other		__nv_reservedSMEM_offset_0_alias,@"STO_CUDA_RESERVED_SHARED STV_DEFAULT"
__nv_reservedSMEM_offset_0_alias:
	.zero		0


//--------------------- .nv.global                --------------------------
	.section	.nv.global,"aw",@nobits
.nv.global:
	.type		_ZN39_INTERNAL_d17c3d79_4_k_cu_4319b573_48894cute1_E,@object
	.size		_ZN39_INTERNAL_d17c3d79_4_k_cu_4319b573_48894cute1_E,(_ZN39_INTERNAL_d17c3d79_4_k_cu_4319b573_48894cuda3std3__45__cpo6cbeginE - _ZN39_INTERNAL_d17c3d79_4_k_cu_4319b573_48894cute1_E)
_ZN39_INTERNAL_d17c3d79_4_k_cu_4319b573_48894cute1_E:
	.zero		1
	.type		_ZN39_INTERNAL_d17c3d79_4_k_cu_4319b573_48894cuda3std3__45__cpo6cbeginE,@object
	.size		_ZN39_INTERNAL_d17c3d79_4_k_cu_4319b573_48894cuda3std3__45__cpo6cbeginE,(_ZN39_INTERNAL_d17c3d79_4_k_cu_4319b573_48894cuda3std3__48in_placeE - _ZN39_INTERNAL_d17c3d79_4_k_cu_4319b573_48894cuda3std3__45__cpo6cbeginE)
_ZN39_INTERNAL_d17c3d79_4_k_cu_4319b573_48894cuda3std3__45__cpo6cbeginE:
	.zero		1
	.type		_ZN39_INTERNAL_d17c3d79_4_k_cu_4319b573_48894cuda3std3__48in_placeE,@object
	.size		_ZN39_INTERNAL_d17c3d79_4_k_cu_4319b573_48894cuda3std3__48in_placeE,(_ZN39_INTERNAL_d17c3d79_4_k_cu_4319b573_48894cuda3std6ranges3__45__cpo9iter_moveE - _ZN39_INTERNAL_d17c3d79_4_k_cu_4319b573_48894cuda3std3__48in_placeE)
_ZN39_INTERNAL_d17c3d79_4_k_cu_4319b573_48894cuda3std3__48in_placeE:
	.zero		1
	.type		_ZN39_INTERNAL_d17c3d79_4_k_cu_4319b573_48894cuda3std6ranges3__45__cpo9iter_moveE,@object
	.size		_ZN39_INTERNAL_d17c3d79_4_k_cu_4319b573_48894cuda3std6ranges3__45__cpo9iter_moveE,(_ZN39_INTERNAL_d17c3d79_4_k_cu_4319b573_48894cuda3std3__45__cpo5beginE - _ZN39_INTERNAL_d17c3d79_4_k_cu_4319b573_48894cuda3std6ranges3__45__cpo9iter_moveE)
_ZN39_INTERNAL_d17c3d79_4_k_cu_4319b573_48894cuda3std6ranges3__45__cpo9iter_moveE:
	.zero		1
	.type		_ZN39_INTERNAL_d17c3d79_4_k_cu_4319b573_48894cuda3std3__45__cpo5beginE,@object
	.size		_ZN39_INTERNAL_d17c3d79_4_k_cu_4319b573_48894cuda3std3__45__cpo5beginE,(_ZN39_INTERNAL_d17c3d79_4_k_cu_4319b573_48894cuda3std3__441_GLOBAL__N__d17c3d79_4_k_cu_4319b573_48896ignoreE - _ZN39_INTERNAL_d17c3d79_4_k_cu_4319b573_48894cuda3std3__45__cpo5beginE)
_ZN39_INTERNAL_d17c3d79_4_k_cu_4319b573_48894cuda3std3__45__cpo5beginE:
	.zero		1
	.type		_ZN39_INTERNAL_d17c3d79_4_k_cu_4319b573_48894cuda3std3__441_GLOBAL__N__d17c3d79_4_k_cu_4319b573_48896ignoreE,@object
	.size		_ZN39_INTERNAL_d17c3d79_4_k_cu_4319b573_48894cuda3std3__441_GLOBAL__N__d17c3d79_4_k_cu_4319b573_48896ignoreE,(_ZN39_INTERNAL_d17c3d79_4_k_cu_4319b573_48894cute7productE - _ZN39_INTERNAL_d17c3d79_4_k_cu_4319b573_48894cuda3std3__441_GLOBAL__N__d17c3d79_4_k_cu_4319b573_48896ignoreE)
_ZN39_INTERNAL_d17c3d79_4_k_cu_4319b573_48894cuda3std3__441_GLOBAL__N__d17c3d79_4_k_cu_4319b573_48896ignoreE:
	.zero		1
	.type		_ZN39_INTERNAL_d17c3d79_4_k_cu_4319b573_48894cute7productE,@object
	.size		_ZN39_INTERNAL_d17c3d79_4_k_cu_4319b573_48894cute7productE,(_ZN39_INTERNAL_d17c3d79_4_k_cu_4319b573_48894cuda3std3__45__cpo3endE - _ZN39_INTERNAL_d17c3d79_4_k_cu_4319b573_48894cute7productE)
_ZN39_INTERNAL_d17c3d79_4_k_cu_4319b573_48894cute7productE:
	.zero		1
	.type		_ZN39_INTERNAL_d17c3d79_4_k_cu_4319b573_48894cuda3std3__45__cpo3endE,@object
	.size		_ZN39_INTERNAL_d17c3d79_4_k_cu_4319b573_48894cuda3std3__45__cpo3endE,(_ZN39_INTERNAL_d17c3d79_4_k_cu_4319b573_48894cuda3std3__419piecewise_constructE - _ZN39_INTERNAL_d17c3d79_4_k_cu_4319b573_48894cuda3std3__45__cpo3endE)
_ZN39_INTERNAL_d17c3d79_4_k_cu_4319b573_48894cuda3std3__45__cpo3endE:
	.zero		1
	.type		_ZN39_INTERNAL_d17c3d79_4_k_cu_4319b573_48894cuda3std3__419piecewise_constructE,@object
	.size		_ZN39_INTERNAL_d17c3d79_4_k_cu_4319b573_48894cuda3std3__419piecewise_constructE,(_ZN39_INTERNAL_d17c3d79_4_k_cu_4319b573_48894cuda3std3__45__cpo4cendE - _ZN39_INTERNAL_d17c3d79_4_k_cu_4319b573_48894cuda3std3__419piecewise_constructE)
_ZN39_INTERNAL_d17c3d79_4_k_cu_4319b573_48894cuda3std3__419piecewise_constructE:
	.zero		1
	.type		_ZN39_INTERNAL_d17c3d79_4_k_cu_4319b573_48894cuda3std3__45__cpo4cendE,@object
	.size		_ZN39_INTERNAL_d17c3d79_4_k_cu_4319b573_48894cuda3std3__45__cpo4cendE,(_ZN39_INTERNAL_d17c3d79_4_k_cu_4319b573_48894cuda3std6ranges3__45__cpo4swapE - _ZN39_INTERNAL_d17c3d79_4_k_cu_4319b573_48894cuda3std3__45__cpo4cendE)
_ZN39_INTERNAL_d17c3d79_4_k_cu_4319b573_48894cuda3std3__45__cpo4cendE:
	.zero		1
	.type		_ZN39_INTERNAL_d17c3d79_4_k_cu_4319b573_48894cuda3std6ranges3__45__cpo4swapE,@object
	.size		_ZN39_INTERNAL_d17c3d79_4_k_cu_4319b573_48894cuda3std6ranges3__45__cpo4swapE,(.L_8 - _ZN39_INTERNAL_d17c3d79_4_k_cu_4319b573_48894cuda3std6ranges3__45__cpo4swapE)
_ZN39_INTERNAL_d17c3d79_4_k_cu_4319b573_48894cuda3std6ranges3__45__cpo4swapE:
	.zero		1
.L_8:


//--------------------- .nv.constant0._ZN7cutlass13device_kernelINS_4gemm6kernel13GemmUniversalIN4cute5tupleIJiiiiEEENS1_10collective13CollectiveMmaINS1_34MainloopSm90TmaGmmaWarpSpecializedILi6ENS5_IJNS4_1CILi1EEESB_SB_EEENS1_35KernelTmaWarpSpecializedCooperativeEEENS5_IJNSA_ILi256EEENSA_ILi16EEENSA_ILi128EEEEEEaNS5_IJlSB_lEEEaSJ_NS4_8TiledMMAINS4_8MMA_AtomIJNS4_4SM904GMMA26MMA_64x16x32_S32S8S8_SS_TNEEEENS4_6LayoutINS5_IJNSA_ILi2EEESB_SB_EEENS5_IJSB_NSA_ILi0EEEST_EEEEENS5_IJNS4_10UnderscoreESW_SW_EEEEENS4_13SM90_TMA_LOADENS4_14ComposedLayoutINS4_7SwizzleILi3ELi4ELi3EEENS4_18smem_ptr_flag_bitsILi8EEENSQ_INS5_IJNSA_ILi8EEESH_EEENS5_IJSH_SB_EEEEEEEvNS4_8identityESZ_S19_vS1A_EENS_8epilogue10collective6detail29Sm90TmaWarpSpecializedAdapterINS1D_15DefaultEpilogueIaSJ_SJ_NS1C_6thread17LinearCombinationIaLi1EiiLNS1H_9ScaleType4KindE0ELNS_15FloatRoundStyleE2EaEENS1_15EpilogueDefaultEEEEEvvEEEEvNT_6ParamsE --------------------------
	.section	.nv.constant0._ZN7cutlass13device_kernelINS_4gemm6kernel13GemmUniversalIN4cute5tupleIJiiiiEEENS1_10collective13CollectiveMmaINS1_34MainloopSm90TmaGmmaWarpSpecializedILi6ENS5_IJNS4_1CILi1EEESB_SB_EEENS1_35KernelTmaWarpSpecializedCooperativeEEENS5_IJNSA_ILi256EEENSA_ILi16EEENSA_ILi128EEEEEEaNS5_IJlSB_lEEEaSJ_NS4_8TiledMMAINS4_8MMA_AtomIJNS4_4SM904GMMA26MMA_64x16x32_S32S8S8_SS_TNEEEENS4_6LayoutINS5_IJNSA_ILi2EEESB_SB_EEENS5_IJSB_NSA_ILi0EEEST_EEEEENS5_IJNS4_10UnderscoreESW_SW_EEEEENS4_13SM90_TMA_LOADENS4_14ComposedLayoutINS4_7SwizzleILi3ELi4ELi3EEENS4_18smem_ptr_flag_bitsILi8EEENSQ_INS5_IJNSA_ILi8EEESH_EEENS5_IJSH_SB_EEEEEEEvNS4_8identityESZ_S19_vS1A_EENS_8epilogue10collective6detail29Sm90TmaWarpSpecializedAdapterINS1D_15DefaultEpilogueIaSJ_SJ_NS1C_6thread17LinearCombinationIaLi1EiiLNS1H_9ScaleType4KindE0ELNS_15FloatRoundStyleE2EaEENS1_15EpilogueDefaultEEEEEvvEEEEvNT_6ParamsE,"a",@progbits
	.sectionflags	@""
	.align	4
.nv.constant0._ZN7cutlass13device_kernelINS_4gemm6kernel13GemmUniversalIN4cute5tupleIJiiiiEEENS1_10collective13CollectiveMmaINS1_34MainloopSm90TmaGmmaWarpSpecializedILi6ENS5_IJNS4_1CILi1EEESB_SB_EEENS1_35KernelTmaWarpSpecializedCooperativeEEENS5_IJNSA_ILi256EEENSA_ILi16EEENSA_ILi128EEEEEEaNS5_IJlSB_lEEEaSJ_NS4_8TiledMMAINS4_8MMA_AtomIJNS4_4SM904GMMA26MMA_64x16x32_S32S8S8_SS_TNEEEENS4_6LayoutINS5_IJNSA_ILi2EEESB_SB_EEENS5_IJSB_NSA_ILi0EEEST_EEEEENS5_IJNS4_10UnderscoreESW_SW_EEEEENS4_13SM90_TMA_LOADENS4_14ComposedLayoutINS4_7SwizzleILi3ELi4ELi3EEENS4_18smem_ptr_flag_bitsILi8EEENSQ_INS5_IJNSA_ILi8EEESH_EEENS5_IJSH_SB_EEEEEEEvNS4_8identityESZ_S19_vS1A_EENS_8epilogue10collective6detail29Sm90TmaWarpSpecializedAdapterINS1D_15DefaultEpilogueIaSJ_SJ_NS1C_6thread17LinearCombinationIaLi1EiiLNS1H_9ScaleType4KindE0ELNS_15FloatRoundStyleE2EaEENS1_15EpilogueDefaultEEEEEvvEEEEvNT_6ParamsE:
	.zero		1664


//--------------------- SYMBOLS --------------------------

	.type		.nv.reservedSmem.offset0,@object
	.size		.nv.reservedSmem.offset0,0x4
	.type		__assertfail,@function
